//
// Generated by NVIDIA NVVM Compiler
//
// Compiler Build ID: CL-36424714
// Cuda compilation tools, release 13.0, V13.0.88
// Based on NVVM 20.0.0
//

.version 9.0
.target sm_100
.address_size 64

	// .globl	_Z15matrix_mul_biasPfS_S_S_iiii
.extern .shared .align 16 .b8 smem[];

.visible .entry _Z15matrix_mul_biasPfS_S_S_iiii(
	.param .u64 .ptr .align 1 _Z15matrix_mul_biasPfS_S_S_iiii_param_0,
	.param .u64 .ptr .align 1 _Z15matrix_mul_biasPfS_S_S_iiii_param_1,
	.param .u64 .ptr .align 1 _Z15matrix_mul_biasPfS_S_S_iiii_param_2,
	.param .u64 .ptr .align 1 _Z15matrix_mul_biasPfS_S_S_iiii_param_3,
	.param .u32 _Z15matrix_mul_biasPfS_S_S_iiii_param_4,
	.param .u32 _Z15matrix_mul_biasPfS_S_S_iiii_param_5,
	.param .u32 _Z15matrix_mul_biasPfS_S_S_iiii_param_6,
	.param .u32 _Z15matrix_mul_biasPfS_S_S_iiii_param_7
)
{
	.reg .pred 	%p<20>;
	.reg .b32 	%r<106>;
	.reg .b32 	%f<81>;
	.reg .b64 	%rd<21>;

	ld.param.u32 	%r34, [_Z15matrix_mul_biasPfS_S_S_iiii_param_4];
	ld.param.u32 	%r35, [_Z15matrix_mul_biasPfS_S_S_iiii_param_5];
	ld.param.u32 	%r36, [_Z15matrix_mul_biasPfS_S_S_iiii_param_6];
	ld.param.u32 	%r37, [_Z15matrix_mul_biasPfS_S_S_iiii_param_7];
	mov.u32 	%r1, %tid.x;
	mov.u32 	%r2, %tid.y;
	mov.u32 	%r38, %ntid.y;
	mov.u32 	%r39, %ctaid.y;
	mad.lo.s32 	%r3, %r38, %r39, %r2;
	mov.u32 	%r40, %ntid.x;
	mov.u32 	%r41, %ctaid.x;
	mad.lo.s32 	%r4, %r40, %r41, %r1;
	add.s32 	%r42, %r36, %r37;
	add.s32 	%r43, %r42, -1;
	div.s32 	%r5, %r43, %r37;
	setp.lt.s32 	%p1, %r5, 1;
	mov.f32 	%f79, 0f00000000;
	@%p1 bra 	$L__BB0_19;
	ld.param.u64 	%rd18, [_Z15matrix_mul_biasPfS_S_S_iiii_param_1];
	mul.lo.s32 	%r45, %r37, %r37;
	shl.b32 	%r46, %r45, 2;
	mov.u32 	%r47, smem;
	add.s32 	%r6, %r47, %r46;
	mul.lo.s32 	%r7, %r37, %r2;
	mul.lo.s32 	%r8, %r36, %r3;
	and.b32  	%r9, %r37, 7;
	and.b32  	%r10, %r37, 3;
	and.b32  	%r11, %r37, 2147483640;
	and.b32  	%r12, %r37, 1;
	neg.s32 	%r13, %r11;
	shl.b32 	%r48, %r1, 2;
	add.s32 	%r49, %r46, %r48;
	add.s32 	%r14, %r47, %r49;
	shl.b32 	%r15, %r37, 5;
	shl.b32 	%r16, %r37, 2;
	cvta.to.global.u64 	%rd1, %rd18;
	mov.f32 	%f79, 0f00000000;
	mov.b32 	%r99, 0;
$L__BB0_2:
	setp.ge.s32 	%p2, %r3, %r34;
	mul.lo.s32 	%r18, %r99, %r37;
	add.s32 	%r50, %r18, %r1;
	setp.ge.s32 	%p3, %r50, %r36;
	mov.f32 	%f70, 0f00000000;
	or.pred  	%p4, %p2, %p3;
	@%p4 bra 	$L__BB0_4;
	ld.param.u64 	%rd17, [_Z15matrix_mul_biasPfS_S_S_iiii_param_0];
	add.s32 	%r51, %r50, %r8;
	cvta.to.global.u64 	%rd6, %rd17;
	mul.wide.s32 	%rd7, %r51, 4;
	add.s64 	%rd8, %rd6, %rd7;
	ld.global.f32 	%f70, [%rd8];
$L__BB0_4:
	setp.ge.s32 	%p5, %r4, %r35;
	add.s32 	%r52, %r7, %r1;
	shl.b32 	%r53, %r52, 2;
	add.s32 	%r55, %r47, %r53;
	st.shared.f32 	[%r55], %f70;
	add.s32 	%r20, %r18, %r2;
	setp.ge.s32 	%p6, %r20, %r36;
	mov.f32 	%f71, 0f00000000;
	or.pred  	%p7, %p5, %p6;
	@%p7 bra 	$L__BB0_6;
	mad.lo.s32 	%r57, %r20, %r35, %r4;
	mul.wide.s32 	%rd9, %r57, 4;
	add.s64 	%rd10, %rd1, %rd9;
	ld.global.f32 	%f71, [%rd10];
$L__BB0_6:
	setp.lt.s32 	%p8, %r37, 1;
	add.s32 	%r60, %r6, %r53;
	st.shared.f32 	[%r60], %f71;
	bar.sync 	0;
	@%p8 bra 	$L__BB0_18;
	setp.lt.u32 	%p9, %r37, 8;
	mov.b32 	%r104, 0;
	@%p9 bra 	$L__BB0_10;
	shl.b32 	%r62, %r7, 2;
	add.s32 	%r64, %r62, %r47;
	add.s32 	%r100, %r64, 16;
	mov.u32 	%r101, %r14;
	mov.u32 	%r102, %r13;
$L__BB0_9:
	.pragma "nounroll";
	ld.shared.f32 	%f24, [%r100+-16];
	ld.shared.f32 	%f25, [%r101];
	fma.rn.f32 	%f26, %f24, %f25, %f79;
	ld.shared.f32 	%f27, [%r100+-12];
	add.s32 	%r65, %r101, %r16;
	ld.shared.f32 	%f28, [%r65];
	fma.rn.f32 	%f29, %f27, %f28, %f26;
	ld.shared.f32 	%f30, [%r100+-8];
	add.s32 	%r66, %r65, %r16;
	ld.shared.f32 	%f31, [%r66];
	fma.rn.f32 	%f32, %f30, %f31, %f29;
	ld.shared.f32 	%f33, [%r100+-4];
	add.s32 	%r67, %r66, %r16;
	ld.shared.f32 	%f34, [%r67];
	fma.rn.f32 	%f35, %f33, %f34, %f32;
	ld.shared.f32 	%f36, [%r100];
	add.s32 	%r68, %r67, %r16;
	ld.shared.f32 	%f37, [%r68];
	fma.rn.f32 	%f38, %f36, %f37, %f35;
	ld.shared.f32 	%f39, [%r100+4];
	add.s32 	%r69, %r68, %r16;
	ld.shared.f32 	%f40, [%r69];
	fma.rn.f32 	%f41, %f39, %f40, %f38;
	ld.shared.f32 	%f42, [%r100+8];
	add.s32 	%r70, %r69, %r16;
	ld.shared.f32 	%f43, [%r70];
	fma.rn.f32 	%f44, %f42, %f43, %f41;
	ld.shared.f32 	%f45, [%r100+12];
	add.s32 	%r71, %r70, %r16;
	ld.shared.f32 	%f46, [%r71];
	fma.rn.f32 	%f79, %f45, %f46, %f44;
	add.s32 	%r102, %r102, 8;
	add.s32 	%r101, %r101, %r15;
	add.s32 	%r100, %r100, 32;
	setp.ne.s32 	%p10, %r102, 0;
	mov.u32 	%r104, %r11;
	@%p10 bra 	$L__BB0_9;
$L__BB0_10:
	setp.eq.s32 	%p11, %r9, 0;
	@%p11 bra 	$L__BB0_18;
	add.s32 	%r72, %r9, -1;
	setp.lt.u32 	%p12, %r72, 3;
	@%p12 bra 	$L__BB0_13;
	add.s32 	%r73, %r104, %r7;
	shl.b32 	%r74, %r73, 2;
	add.s32 	%r76, %r47, %r74;
	ld.shared.f32 	%f48, [%r76];
	mad.lo.s32 	%r77, %r104, %r37, %r1;
	shl.b32 	%r78, %r77, 2;
	add.s32 	%r79, %r6, %r78;
	ld.shared.f32 	%f49, [%r79];
	fma.rn.f32 	%f50, %f48, %f49, %f79;
	ld.shared.f32 	%f51, [%r76+4];
	add.s32 	%r80, %r79, %r16;
	ld.shared.f32 	%f52, [%r80];
	fma.rn.f32 	%f53, %f51, %f52, %f50;
	ld.shared.f32 	%f54, [%r76+8];
	add.s32 	%r81, %r80, %r16;
	ld.shared.f32 	%f55, [%r81];
	fma.rn.f32 	%f56, %f54, %f55, %f53;
	ld.shared.f32 	%f57, [%r76+12];
	add.s32 	%r82, %r81, %r16;
	ld.shared.f32 	%f58, [%r82];
	fma.rn.f32 	%f79, %f57, %f58, %f56;
	add.s32 	%r104, %r104, 4;
$L__BB0_13:
	setp.eq.s32 	%p13, %r10, 0;
	@%p13 bra 	$L__BB0_18;
	setp.eq.s32 	%p14, %r10, 1;
	@%p14 bra 	$L__BB0_16;
	add.s32 	%r83, %r104, %r7;
	shl.b32 	%r84, %r83, 2;
	add.s32 	%r86, %r47, %r84;
	ld.shared.f32 	%f60, [%r86];
	mad.lo.s32 	%r87, %r104, %r37, %r1;
	shl.b32 	%r88, %r87, 2;
	add.s32 	%r89, %r6, %r88;
	ld.shared.f32 	%f61, [%r89];
	fma.rn.f32 	%f62, %f60, %f61, %f79;
	ld.shared.f32 	%f63, [%r86+4];
	add.s32 	%r90, %r89, %r16;
	ld.shared.f32 	%f64, [%r90];
	fma.rn.f32 	%f79, %f63, %f64, %f62;
	add.s32 	%r104, %r104, 2;
$L__BB0_16:
	setp.eq.s32 	%p15, %r12, 0;
	@%p15 bra 	$L__BB0_18;
	add.s32 	%r91, %r104, %r7;
	shl.b32 	%r92, %r91, 2;
	add.s32 	%r94, %r47, %r92;
	ld.shared.f32 	%f65, [%r94];
	mad.lo.s32 	%r95, %r104, %r37, %r1;
	shl.b32 	%r96, %r95, 2;
	add.s32 	%r97, %r6, %r96;
	ld.shared.f32 	%f66, [%r97];
	fma.rn.f32 	%f79, %f65, %f66, %f79;
$L__BB0_18:
	bar.sync 	0;
	add.s32 	%r99, %r99, 1;
	setp.ne.s32 	%p16, %r99, %r5;
	@%p16 bra 	$L__BB0_2;
$L__BB0_19:
	setp.ge.s32 	%p17, %r3, %r34;
	setp.ge.s32 	%p18, %r4, %r35;
	or.pred  	%p19, %p17, %p18;
	@%p19 bra 	$L__BB0_21;
	ld.param.u64 	%rd20, [_Z15matrix_mul_biasPfS_S_S_iiii_param_3];
	ld.param.u64 	%rd19, [_Z15matrix_mul_biasPfS_S_S_iiii_param_2];
	cvta.to.global.u64 	%rd11, %rd19;
	mul.wide.s32 	%rd12, %r4, 4;
	add.s64 	%rd13, %rd11, %rd12;
	ld.global.f32 	%f67, [%rd13];
	add.f32 	%f68, %f79, %f67;
	mad.lo.s32 	%r98, %r35, %r3, %r4;
	cvta.to.global.u64 	%rd14, %rd20;
	mul.wide.s32 	%rd15, %r98, 4;
	add.s64 	%rd16, %rd14, %rd15;
	st.global.f32 	[%rd16], %f68;
$L__BB0_21:
	ret;

}
	// .globl	_Z18fused_crossentropyPfPiS_iii
.visible .entry _Z18fused_crossentropyPfPiS_iii(
	.param .u64 .ptr .align 1 _Z18fused_crossentropyPfPiS_iii_param_0,
	.param .u64 .ptr .align 1 _Z18fused_crossentropyPfPiS_iii_param_1,
	.param .u64 .ptr .align 1 _Z18fused_crossentropyPfPiS_iii_param_2,
	.param .u32 _Z18fused_crossentropyPfPiS_iii_param_3,
	.param .u32 _Z18fused_crossentropyPfPiS_iii_param_4,
	.param .u32 _Z18fused_crossentropyPfPiS_iii_param_5
)
{
	.reg .pred 	%p<17>;
	.reg .b32 	%r<44>;
	.reg .b32 	%f<106>;
	.reg .b64 	%rd<17>;
	.reg .b64 	%fd<3>;

	ld.param.u64 	%rd7, [_Z18fused_crossentropyPfPiS_iii_param_0];
	ld.param.u64 	%rd5, [_Z18fused_crossentropyPfPiS_iii_param_1];
	ld.param.u64 	%rd6, [_Z18fused_crossentropyPfPiS_iii_param_2];
	ld.param.u32 	%r18, [_Z18fused_crossentropyPfPiS_iii_param_3];
	ld.param.u32 	%r16, [_Z18fused_crossentropyPfPiS_iii_param_4];
	ld.param.u32 	%r17, [_Z18fused_crossentropyPfPiS_iii_param_5];
	cvta.to.global.u64 	%rd1, %rd7;
	mov.u32 	%r1, %ctaid.x;
	setp.ge.s32 	%p1, %r1, %r18;
	@%p1 bra 	$L__BB1_21;
	mov.u32 	%r43, %tid.x;
	setp.ge.s32 	%p2, %r43, %r16;
	mov.f32 	%f103, 0f00000000;
	mov.f32 	%f102, 0fFF800000;
	@%p2 bra 	$L__BB1_6;
	mul.lo.s32 	%r3, %r16, %r1;
	mov.f32 	%f102, 0fFF800000;
	mov.f32 	%f103, 0f00000000;
	mov.u32 	%r40, %r43;
$L__BB1_3:
	add.s32 	%r19, %r40, %r3;
	mul.wide.s32 	%rd8, %r19, 4;
	add.s64 	%rd9, %rd1, %rd8;
	ld.global.f32 	%f3, [%rd9];
	setp.leu.f32 	%p3, %f3, %f102;
	@%p3 bra 	$L__BB1_5;
	sub.f32 	%f17, %f102, %f3;
	fma.rn.f32 	%f18, %f17, 0f3BBB989D, 0f3F000000;
	cvt.sat.f32.f32 	%f19, %f18;
	mov.f32 	%f20, 0f4B400001;
	mov.f32 	%f21, 0f437C0000;
	fma.rm.f32 	%f22, %f19, %f21, %f20;
	add.f32 	%f23, %f22, 0fCB40007F;
	neg.f32 	%f24, %f23;
	fma.rn.f32 	%f25, %f17, 0f3FB8AA3B, %f24;
	fma.rn.f32 	%f26, %f17, 0f32A57060, %f25;
	mov.b32 	%r20, %f22;
	shl.b32 	%r21, %r20, 23;
	mov.b32 	%f27, %r21;
	ex2.approx.ftz.f32 	%f28, %f26;
	mul.f32 	%f29, %f28, %f27;
	mul.f32 	%f103, %f103, %f29;
	mov.f32 	%f102, %f3;
$L__BB1_5:
	sub.f32 	%f30, %f3, %f102;
	fma.rn.f32 	%f31, %f30, 0f3BBB989D, 0f3F000000;
	cvt.sat.f32.f32 	%f32, %f31;
	mov.f32 	%f33, 0f4B400001;
	mov.f32 	%f34, 0f437C0000;
	fma.rm.f32 	%f35, %f32, %f34, %f33;
	add.f32 	%f36, %f35, 0fCB40007F;
	neg.f32 	%f37, %f36;
	fma.rn.f32 	%f38, %f30, 0f3FB8AA3B, %f37;
	fma.rn.f32 	%f39, %f30, 0f32A57060, %f38;
	mov.b32 	%r22, %f35;
	shl.b32 	%r23, %r22, 23;
	mov.b32 	%f40, %r23;
	ex2.approx.ftz.f32 	%f41, %f39;
	fma.rn.f32 	%f103, %f41, %f40, %f103;
	add.s32 	%r40, %r40, %r17;
	setp.lt.s32 	%p4, %r40, %r16;
	@%p4 bra 	$L__BB1_3;
$L__BB1_6:
	shl.b32 	%r24, %r43, 2;
	mov.u32 	%r25, smem;
	add.s32 	%r6, %r25, %r24;
	st.shared.f32 	[%r6], %f102;
	bar.sync 	0;
	mov.u32 	%r42, %ntid.x;
	setp.lt.u32 	%p5, %r42, 2;
	@%p5 bra 	$L__BB1_11;
	mov.u32 	%r41, %r42;
$L__BB1_8:
	shr.u32 	%r9, %r41, 1;
	setp.ge.u32 	%p6, %r43, %r9;
	@%p6 bra 	$L__BB1_10;
	ld.shared.f32 	%f42, [%r6];
	shl.b32 	%r26, %r9, 2;
	add.s32 	%r27, %r6, %r26;
	ld.shared.f32 	%f43, [%r27];
	max.f32 	%f44, %f42, %f43;
	st.shared.f32 	[%r6], %f44;
$L__BB1_10:
	bar.sync 	0;
	setp.gt.u32 	%p7, %r41, 3;
	mov.u32 	%r41, %r9;
	@%p7 bra 	$L__BB1_8;
$L__BB1_11:
	setp.lt.u32 	%p8, %r42, 2;
	ld.shared.f32 	%f10, [smem];
	sub.f32 	%f45, %f102, %f10;
	fma.rn.f32 	%f46, %f45, 0f3BBB989D, 0f3F000000;
	cvt.sat.f32.f32 	%f47, %f46;
	mov.f32 	%f48, 0f4B400001;
	mov.f32 	%f49, 0f437C0000;
	fma.rm.f32 	%f50, %f47, %f49, %f48;
	add.f32 	%f51, %f50, 0fCB40007F;
	neg.f32 	%f52, %f51;
	fma.rn.f32 	%f53, %f45, 0f3FB8AA3B, %f52;
	fma.rn.f32 	%f54, %f45, 0f32A57060, %f53;
	mov.b32 	%r28, %f50;
	shl.b32 	%r29, %r28, 23;
	mov.b32 	%f55, %r29;
	ex2.approx.ftz.f32 	%f56, %f54;
	mul.f32 	%f57, %f56, %f55;
	mul.f32 	%f58, %f103, %f57;
	st.shared.f32 	[%r6], %f58;
	bar.sync 	0;
	@%p8 bra 	$L__BB1_15;
$L__BB1_12:
	shr.u32 	%r11, %r42, 1;
	setp.ge.u32 	%p9, %r43, %r11;
	@%p9 bra 	$L__BB1_14;
	shl.b32 	%r30, %r11, 2;
	add.s32 	%r31, %r6, %r30;
	ld.shared.f32 	%f59, [%r31];
	ld.shared.f32 	%f60, [%r6];
	add.f32 	%f61, %f59, %f60;
	st.shared.f32 	[%r6], %f61;
$L__BB1_14:
	bar.sync 	0;
	setp.gt.u32 	%p10, %r42, 3;
	mov.u32 	%r42, %r11;
	@%p10 bra 	$L__BB1_12;
$L__BB1_15:
	setp.ge.s32 	%p11, %r43, %r16;
	cvta.to.global.u64 	%rd10, %rd5;
	mul.wide.u32 	%rd11, %r1, 4;
	add.s64 	%rd12, %rd10, %rd11;
	ld.global.u32 	%r12, [%rd12];
	@%p11 bra 	$L__BB1_21;
	ld.shared.f32 	%f11, [smem];
	mul.lo.s32 	%r13, %r16, %r1;
	add.s32 	%r32, %r12, %r13;
	mul.wide.s32 	%rd13, %r32, 4;
	add.s64 	%rd2, %rd1, %rd13;
	cvta.to.global.u64 	%rd14, %rd6;
	add.s64 	%rd3, %rd14, %rd11;
$L__BB1_17:
	add.s32 	%r33, %r43, %r13;
	mul.wide.s32 	%rd16, %r33, 4;
	add.s64 	%rd4, %rd1, %rd16;
	ld.global.f32 	%f62, [%rd4];
	sub.f32 	%f63, %f62, %f10;
	fma.rn.f32 	%f64, %f63, 0f3BBB989D, 0f3F000000;
	cvt.sat.f32.f32 	%f65, %f64;
	mov.f32 	%f66, 0f4B400001;
	mov.f32 	%f67, 0f437C0000;
	fma.rm.f32 	%f68, %f65, %f67, %f66;
	add.f32 	%f69, %f68, 0fCB40007F;
	neg.f32 	%f70, %f69;
	fma.rn.f32 	%f71, %f63, 0f3FB8AA3B, %f70;
	fma.rn.f32 	%f72, %f63, 0f32A57060, %f71;
	mov.b32 	%r34, %f68;
	shl.b32 	%r35, %r34, 23;
	mov.b32 	%f73, %r35;
	ex2.approx.ftz.f32 	%f74, %f72;
	mul.f32 	%f75, %f74, %f73;
	div.rn.f32 	%f12, %f75, %f11;
	setp.ne.s32 	%p12, %r43, %r12;
	@%p12 bra 	$L__BB1_19;
	add.f32 	%f76, %f12, 0fBF800000;
	st.global.f32 	[%rd2], %f76;
	cvt.f64.f32 	%fd1, %f12;
	add.f64 	%fd2, %fd1, 0d3CD203AF9EE75616;
	cvt.rn.f32.f64 	%f77, %fd2;
	setp.lt.f32 	%p13, %f77, 0f00800000;
	mul.f32 	%f78, %f77, 0f4B000000;
	selp.f32 	%f79, %f78, %f77, %p13;
	selp.f32 	%f80, 0fC1B80000, 0f00000000, %p13;
	mov.b32 	%r36, %f79;
	add.s32 	%r37, %r36, -1059760811;
	and.b32  	%r38, %r37, -8388608;
	sub.s32 	%r39, %r36, %r38;
	mov.b32 	%f81, %r39;
	cvt.rn.f32.s32 	%f82, %r38;
	fma.rn.f32 	%f83, %f82, 0f34000000, %f80;
	add.f32 	%f84, %f81, 0fBF800000;
	fma.rn.f32 	%f85, %f84, 0fBE055027, 0f3E1039F6;
	fma.rn.f32 	%f86, %f85, %f84, 0fBDF8CDCC;
	fma.rn.f32 	%f87, %f86, %f84, 0f3E0F2955;
	fma.rn.f32 	%f88, %f87, %f84, 0fBE2AD8B9;
	fma.rn.f32 	%f89, %f88, %f84, 0f3E4CED0B;
	fma.rn.f32 	%f90, %f89, %f84, 0fBE7FFF22;
	fma.rn.f32 	%f91, %f90, %f84, 0f3EAAAA78;
	fma.rn.f32 	%f92, %f91, %f84, 0fBF000000;
	mul.f32 	%f93, %f84, %f92;
	fma.rn.f32 	%f94, %f93, %f84, %f84;
	fma.rn.f32 	%f95, %f83, 0f3F317218, %f94;
	setp.gt.u32 	%p14, %r36, 2139095039;
	fma.rn.f32 	%f96, %f79, 0f7F800000, 0f7F800000;
	selp.f32 	%f97, %f96, %f95, %p14;
	setp.eq.f32 	%p15, %f79, 0f00000000;
	neg.f32 	%f98, %f97;
	selp.f32 	%f99, 0f7F800000, %f98, %p15;
	st.global.f32 	[%rd3], %f99;
	bra.uni 	$L__BB1_20;
$L__BB1_19:
	st.global.f32 	[%rd4], %f12;
$L__BB1_20:
	add.s32 	%r43, %r43, %r17;
	setp.lt.s32 	%p16, %r43, %r16;
	@%p16 bra 	$L__BB1_17;
$L__BB1_21:
	ret;

}


// ===== COMPILED SASS (sm_100) =====

	.target	sm_100

	.elftype	@"ET_EXEC"


//--------------------- .note.nv.tkinfo           --------------------------
	.section	.note.nv.tkinfo,"",@"SHT_NOTE"
	.sectionflags	@"SHF_NOTE_NV_TKINFO"
	.tkinfo
        /*0018*/ 	.word	0x00000002
        /*0030*/ 	.string	""
        /*0030*/ 	.string	"ptxas"
        /*0030*/ 	.string	"Cuda compilation tools, release 13.0, V13.0.88"
        /*0030*/ 	.string	"Build cuda_13.0.r13.0/compiler.36424714_0"
        /*0030*/ 	.string	"-arch sm_100 -m 64 "



//--------------------- .note.nv.cuinfo           --------------------------
	.section	.note.nv.cuinfo,"",@"SHT_NOTE"
	.sectionflags	@"SHF_NOTE_NV_CUINFO"
        /*0018*/ 	.short	0x0002
        /*001a*/ 	.short	0x0064
        /*001c*/ 	.short	0x0082
	.zero		2


//--------------------- .nv.info                  --------------------------
	.section	.nv.info,"",@"SHT_CUDA_INFO"
	.align	4


	//----- nvinfo : EIATTR_REGCOUNT
	.align		4
        /*0000*/ 	.byte	0x04, 0x2f
        /*0002*/ 	.short	(.L_1 - .L_0)
	.align		4
.L_0:
        /*0004*/ 	.word	index@(_Z15matrix_mul_biasPfS_S_S_iiii)
        /*0008*/ 	.word	0x0000001f


	//----- nvinfo : EIATTR_FRAME_SIZE
	.align		4
.L_1:
        /*000c*/ 	.byte	0x04, 0x11
        /*000e*/ 	.short	(.L_3 - .L_2)
	.align		4
.L_2:
        /*0010*/ 	.word	index@(_Z15matrix_mul_biasPfS_S_S_iiii)
        /*0014*/ 	.word	0x00000000


	//----- nvinfo : EIATTR_REGCOUNT
	.align		4
.L_3:
        /*0018*/ 	.byte	0x04, 0x2f
        /*001a*/ 	.short	(.L_5 - .L_4)
	.align		4
.L_4:
        /*001c*/ 	.word	index@(_Z18fused_crossentropyPfPiS_iii)
        /*0020*/ 	.word	0x0000001b


	//----- nvinfo : EIATTR_FRAME_SIZE
	.align		4
.L_5:
        /*0024*/ 	.byte	0x04, 0x11
        /*0026*/ 	.short	(.L_7 - .L_6)
	.align		4
.L_6:
        /*0028*/ 	.word	index@($__internal_0_$__cuda_sm3x_div_rn_noftz_f32_slowpath)
        /*002c*/ 	.word	0x00000000


	//----- nvinfo : EIATTR_FRAME_SIZE
	.align		4
.L_7:
        /*0030*/ 	.byte	0x04, 0x11
        /*0032*/ 	.short	(.L_9 - .L_8)
	.align		4
.L_8:
        /*0034*/ 	.word	index@(_Z18fused_crossentropyPfPiS_iii)
        /*0038*/ 	.word	0x00000000


	//----- nvinfo : EIATTR_MIN_STACK_SIZE
	.align		4
.L_9:
        /*003c*/ 	.byte	0x04, 0x12
        /*003e*/ 	.short	(.L_11 - .L_10)
	.align		4
.L_10:
        /*0040*/ 	.word	index@(_Z18fused_crossentropyPfPiS_iii)
        /*0044*/ 	.word	0x00000000


	//----- nvinfo : EIATTR_MIN_STACK_SIZE
	.align		4
.L_11:
        /*0048*/ 	.byte	0x04, 0x12
        /*004a*/ 	.short	(.L_13 - .L_12)
	.align		4
.L_12:
        /*004c*/ 	.word	index@(_Z15matrix_mul_biasPfS_S_S_iiii)
        /*0050*/ 	.word	0x00000000
.L_13:


//--------------------- .nv.compat                --------------------------
	.section	.nv.compat,"",@"SHT_CUDA_COMPAT_INFO"
	.align	4
        /*0000*/ 	.byte	0x02, 0x09, 0x00, 0x00, 0x02, 0x02, 0x01, 0x00, 0x02, 0x05, 0x05, 0x00, 0x03, 0x07, 0x01, 0x01
        /*0010*/ 	.byte	0x02, 0x03, 0x00, 0x00, 0x02, 0x06, 0x01, 0x00, 0x04, 0x0b, 0x08, 0x00, 0x01, 0x00, 0x00, 0x00
        /*0020*/ 	.byte	0x00, 0x00, 0x00, 0x00


//--------------------- .nv.info._Z18fused_crossentropyPfPiS_iii --------------------------
	.section	.nv.info._Z18fused_crossentropyPfPiS_iii,"",@"SHT_CUDA_INFO"
	.sectionflags	@""
	.align	4


	//----- nvinfo : EIATTR_CUDA_API_VERSION
	.align		4
        /*0000*/ 	.byte	0x04, 0x37
        /*0002*/ 	.short	(.L_15 - .L_14)
.L_14:
        /*0004*/ 	.word	0x00000082


	//----- nvinfo : EIATTR_KPARAM_INFO
	.align		4
.L_15:
        /*0008*/ 	.byte	0x04, 0x17
        /*000a*/ 	.short	(.L_17 - .L_16)
.L_16:
        /*000c*/ 	.word	0x00000000
        /*0010*/ 	.short	0x0005
        /*0012*/ 	.short	0x0020
        /*0014*/ 	.byte	0x00, 0xf0, 0x11, 0x00


	//----- nvinfo : EIATTR_KPARAM_INFO
	.align		4
.L_17:
        /*0018*/ 	.byte	0x04, 0x17
        /*001a*/ 	.short	(.L_19 - .L_18)
.L_18:
        /*001c*/ 	.word	0x00000000
        /*0020*/ 	.short	0x0004
        /*0022*/ 	.short	0x001c
        /*0024*/ 	.byte	0x00, 0xf0, 0x11, 0x00


	//----- nvinfo : EIATTR_KPARAM_INFO
	.align		4
.L_19:
        /*0028*/ 	.byte	0x04, 0x17
        /*002a*/ 	.short	(.L_21 - .L_20)
.L_20:
        /*002c*/ 	.word	0x00000000
        /*0030*/ 	.short	0x0003
        /*0032*/ 	.short	0x0018
        /*0034*/ 	.byte	0x00, 0xf0, 0x11, 0x00


	//----- nvinfo : EIATTR_KPARAM_INFO
	.align		4
.L_21:
        /*0038*/ 	.byte	0x04, 0x17
        /*003a*/ 	.short	(.L_23 - .L_22)
.L_22:
        /*003c*/ 	.word	0x00000000
        /*0040*/ 	.short	0x0002
        /*0042*/ 	.short	0x0010
        /*0044*/ 	.byte	0x00, 0xf5, 0x21, 0x00


	//----- nvinfo : EIATTR_KPARAM_INFO
	.align		4
.L_23:
        /*0048*/ 	.byte	0x04, 0x17
        /*004a*/ 	.short	(.L_25 - .L_24)
.L_24:
        /*004c*/ 	.word	0x00000000
        /*0050*/ 	.short	0x0001
        /*0052*/ 	.short	0x0008
        /*0054*/ 	.byte	0x00, 0xf5, 0x21, 0x00


	//----- nvinfo : EIATTR_KPARAM_INFO
	.align		4
.L_25:
        /*0058*/ 	.byte	0x04, 0x17
        /*005a*/ 	.short	(.L_27 - .L_26)
.L_26:
        /*005c*/ 	.word	0x00000000
        /*0060*/ 	.short	0x0000
        /*0062*/ 	.short	0x0000
        /*0064*/ 	.byte	0x00, 0xf5, 0x21, 0x00


	//----- nvinfo : EIATTR_SPARSE_MMA_MASK
	.align		4
.L_27:
        /*0068*/ 	.byte	0x03, 0x50
        /*006a*/ 	.short	0x0000


	//----- nvinfo : EIATTR_MAXREG_COUNT
	.align		4
        /*006c*/ 	.byte	0x03, 0x1b
        /*006e*/ 	.short	0x00ff


	//----- nvinfo : EIATTR_NUM_BARRIERS
	.align		4
        /*0070*/ 	.byte	0x02, 0x4c
        /*0072*/ 	.byte	0x01
	.zero		1


	//----- nvinfo : EIATTR_MERCURY_ISA_VERSION
	.align		4
        /*0074*/ 	.byte	0x03, 0x5f
        /*0076*/ 	.short	0x0101


	//----- nvinfo : EIATTR_VRC_CTA_INIT_COUNT
	.align		4
        /*0078*/ 	.byte	0x02, 0x4a
	.zero		1
	.zero		1


	//----- nvinfo : EIATTR_EXIT_INSTR_OFFSETS
	.align		4
        /*007c*/ 	.byte	0x04, 0x1c
        /*007e*/ 	.short	(.L_29 - .L_28)


	//   ....[0]....
.L_28:
        /*0080*/ 	.word	0x00000040


	//   ....[1]....
        /*0084*/ 	.word	0x000006d0


	//   ....[2]....
        /*0088*/ 	.word	0x00000c30


	//----- nvinfo : EIATTR_CRS_STACK_SIZE
	.align		4
.L_29:
        /*008c*/ 	.byte	0x04, 0x1e
        /*008e*/ 	.short	(.L_31 - .L_30)
.L_30:
        /*0090*/ 	.word	0x00000000


	//----- nvinfo : EIATTR_CBANK_PARAM_SIZE
	.align		4
.L_31:
        /*0094*/ 	.byte	0x03, 0x19
        /*0096*/ 	.short	0x0024


	//----- nvinfo : EIATTR_PARAM_CBANK
	.align		4
        /*0098*/ 	.byte	0x04, 0x0a
        /*009a*/ 	.short	(.L_33 - .L_32)
	.align		4
.L_32:
        /*009c*/ 	.word	index@(.nv.constant0._Z18fused_crossentropyPfPiS_iii)
        /*00a0*/ 	.short	0x0380
        /*00a2*/ 	.short	0x0024


	//----- nvinfo : EIATTR_SW_WAR
	.align		4
.L_33:
        /*00a4*/ 	.byte	0x04, 0x36
        /*00a6*/ 	.short	(.L_35 - .L_34)
.L_34:
        /*00a8*/ 	.word	0x00000008
.L_35:


//--------------------- .nv.info._Z15matrix_mul_biasPfS_S_S_iiii --------------------------
	.section	.nv.info._Z15matrix_mul_biasPfS_S_S_iiii,"",@"SHT_CUDA_INFO"
	.sectionflags	@""
	.align	4


	//----- nvinfo : EIATTR_CUDA_API_VERSION
	.align		4
        /*0000*/ 	.byte	0x04, 0x37
        /*0002*/ 	.short	(.L_37 - .L_36)
.L_36:
        /*0004*/ 	.word	0x00000082


	//----- nvinfo : EIATTR_KPARAM_INFO
	.align		4
.L_37:
        /*0008*/ 	.byte	0x04, 0x17
        /*000a*/ 	.short	(.L_39 - .L_38)
.L_38:
        /*000c*/ 	.word	0x00000000
        /*0010*/ 	.short	0x0007
        /*0012*/ 	.short	0x002c
        /*0014*/ 	.byte	0x00, 0xf0, 0x11, 0x00


	//----- nvinfo : EIATTR_KPARAM_INFO
	.align		4
.L_39:
        /*0018*/ 	.byte	0x04, 0x17
        /*001a*/ 	.short	(.L_41 - .L_40)
.L_40:
        /*001c*/ 	.word	0x00000000
        /*0020*/ 	.short	0x0006
        /*0022*/ 	.short	0x0028
        /*0024*/ 	.byte	0x00, 0xf0, 0x11, 0x00


	//----- nvinfo : EIATTR_KPARAM_INFO
	.align		4
.L_41:
        /*0028*/ 	.byte	0x04, 0x17
        /*002a*/ 	.short	(.L_43 - .L_42)
.L_42:
        /*002c*/ 	.word	0x00000000
        /*0030*/ 	.short	0x0005
        /*0032*/ 	.short	0x0024
        /*0034*/ 	.byte	0x00, 0xf0, 0x11, 0x00


	//----- nvinfo : EIATTR_KPARAM_INFO
	.align		4
.L_43:
        /*0038*/ 	.byte	0x04, 0x17
        /*003a*/ 	.short	(.L_45 - .L_44)
.L_44:
        /*003c*/ 	.word	0x00000000
        /*0040*/ 	.short	0x0004
        /*0042*/ 	.short	0x0020
        /*0044*/ 	.byte	0x00, 0xf0, 0x11, 0x00


	//----- nvinfo : EIATTR_KPARAM_INFO
	.align		4
.L_45:
        /*0048*/ 	.byte	0x04, 0x17
        /*004a*/ 	.short	(.L_47 - .L_46)
.L_46:
        /*004c*/ 	.word	0x00000000
        /*0050*/ 	.short	0x0003
        /*0052*/ 	.short	0x0018
        /*0054*/ 	.byte	0x00, 0xf5, 0x21, 0x00


	//----- nvinfo : EIATTR_KPARAM_INFO
	.align		4
.L_47:
        /*0058*/ 	.byte	0x04, 0x17
        /*005a*/ 	.short	(.L_49 - .L_48)
.L_48:
        /*005c*/ 	.word	0x00000000
        /*0060*/ 	.short	0x0002
        /*0062*/ 	.short	0x0010
        /*0064*/ 	.byte	0x00, 0xf5, 0x21, 0x00


	//----- nvinfo : EIATTR_KPARAM_INFO
	.align		4
.L_49:
        /*0068*/ 	.byte	0x04, 0x17
        /*006a*/ 	.short	(.L_51 - .L_50)
.L_50:
        /*006c*/ 	.word	0x00000000
        /*0070*/ 	.short	0x0001
        /*0072*/ 	.short	0x0008
        /*0074*/ 	.byte	0x00, 0xf5, 0x21, 0x00


	//----- nvinfo : EIATTR_KPARAM_INFO
	.align		4
.L_51:
        /*0078*/ 	.byte	0x04, 0x17
        /*007a*/ 	.short	(.L_53 - .L_52)
.L_52:
        /*007c*/ 	.word	0x00000000
        /*0080*/ 	.short	0x0000
        /*0082*/ 	.short	0x0000
        /*0084*/ 	.byte	0x00, 0xf5, 0x21, 0x00


	//----- nvinfo : EIATTR_SPARSE_MMA_MASK
	.align		4
.L_53:
        /*0088*/ 	.byte	0x03, 0x50
        /*008a*/ 	.short	0x0000


	//----- nvinfo : EIATTR_MAXREG_COUNT
	.align		4
        /*008c*/ 	.byte	0x03, 0x1b
        /*008e*/ 	.short	0x00ff


	//----- nvinfo : EIATTR_NUM_BARRIERS
	.align		4
        /*0090*/ 	.byte	0x02, 0x4c
        /*0092*/ 	.byte	0x01
	.zero		1


	//----- nvinfo : EIATTR_MERCURY_ISA_VERSION
	.align		4
        /*0094*/ 	.byte	0x03, 0x5f
        /*0096*/ 	.short	0x0101


	//----- nvinfo : EIATTR_VRC_CTA_INIT_COUNT
	.align		4
        /*0098*/ 	.byte	0x02, 0x4a
	.zero		1
	.zero		1


	//----- nvinfo : EIATTR_EXIT_INSTR_OFFSETS
	.align		4
        /*009c*/ 	.byte	0x04, 0x1c
        /*009e*/ 	.short	(.L_55 - .L_54)


	//   ....[0]....
.L_54:
        /*00a0*/ 	.word	0x00000b50


	//   ....[1]....
        /*00a4*/ 	.word	0x00000be0


	//----- nvinfo : EIATTR_CBANK_PARAM_SIZE
	.align		4
.L_55:
        /*00a8*/ 	.byte	0x03, 0x19
        /*00aa*/ 	.short	0x0030


	//----- nvinfo : EIATTR_PARAM_CBANK
	.align		4
        /*00ac*/ 	.byte	0x04, 0x0a
        /*00ae*/ 	.short	(.L_57 - .L_56)
	.align		4
.L_56:
        /*00b0*/ 	.word	index@(.nv.constant0._Z15matrix_mul_biasPfS_S_S_iiii)
        /*00b4*/ 	.short	0x0380
        /*00b6*/ 	.short	0x0030


	//----- nvinfo : EIATTR_SW_WAR
	.align		4
.L_57:
        /*00b8*/ 	.byte	0x04, 0x36
        /*00ba*/ 	.short	(.L_59 - .L_58)
.L_58:
        /*00bc*/ 	.word	0x00000008
.L_59:


//--------------------- .nv.callgraph             --------------------------
	.section	.nv.callgraph,"",@"SHT_CUDA_CALLGRAPH"
	.align	4
	.sectionentsize	8
	.align		4
        /*0000*/ 	.word	0x00000000
	.align		4
        /*0004*/ 	.word	0xffffffff
	.align		4
        /*0008*/ 	.word	0x00000000
	.align		4
        /*000c*/ 	.word	0xfffffffe
	.align		4
        /*0010*/ 	.word	0x00000000
	.align		4
        /*0014*/ 	.word	0xfffffffd
	.align		4
        /*0018*/ 	.word	0x00000000
	.align		4
        /*001c*/ 	.word	0xfffffffc


//--------------------- .text._Z18fused_crossentropyPfPiS_iii --------------------------
	.section	.text._Z18fused_crossentropyPfPiS_iii,"ax",@progbits
	.align	128
        .global         _Z18fused_crossentropyPfPiS_iii
        .type           _Z18fused_crossentropyPfPiS_iii,@function
        .size           _Z18fused_crossentropyPfPiS_iii,(.L_x_35 - _Z18fused_crossentropyPfPiS_iii)
        .other          _Z18fused_crossentropyPfPiS_iii,@"STO_CUDA_ENTRY STV_DEFAULT"
_Z18fused_crossentropyPfPiS_iii:
.text._Z18fused_crossentropyPfPiS_iii:
[----:B------:R-:W-:Y:S01]  /*0000*/  LDC R1, c[0x0][0x37c] ;  /* 0x0000df00ff017b82 */ /* 0x000fe20000000800 */
[----:B------:R-:W0:Y:S01]  /*0010*/  S2R R13, SR_CTAID.X ;  /* 0x00000000000d7919 */ /* 0x000e220000002500 */
[----:B------:R-:W0:Y:S02]  /*0020*/  LDCU UR4, c[0x0][0x398] ;  /* 0x00007300ff0477ac */ /* 0x000e240008000800 */
[----:B0-----:R-:W-:-:S13]  /*0030*/  ISETP.GE.AND P0, PT, R13, UR4, PT ;  /* 0x000000040d007c0c */ /* 0x001fda000bf06270 */
[----:B------:R-:W-:Y:S05]  /*0040*/  @P0 EXIT ;  /* 0x000000000000094d */ /* 0x000fea0003800000 */
[----:B------:R-:W0:Y:S01]  /*0050*/  S2R R2, SR_TID.X ;  /* 0x0000000000027919 */ /* 0x000e220000002100 */
[----:B------:R-:W0:Y:S01]  /*0060*/  LDCU UR4, c[0x0][0x39c] ;  /* 0x00007380ff0477ac */ /* 0x000e220008000800 */
[----:B------:R-:W-:Y:S01]  /*0070*/  BSSY.RECONVERGENT B0, `(.L_x_0) ;  /* 0x000002e000007945 */ /* 0x000fe20003800200 */
[----:B------:R-:W-:Y:S02]  /*0080*/  HFMA2 R0, -RZ, RZ, 0, 0 ;  /* 0x00000000ff007431 */ /* 0x000fe400000001ff */
[----:B------:R-:W-:Y:S01]  /*0090*/  IMAD.MOV.U32 R7, RZ, RZ, -0x800000 ;  /* 0xff800000ff077424 */ /* 0x000fe200078e00ff */
[----:B------:R-:W1:Y:S01]  /*00a0*/  LDCU.64 UR8, c[0x0][0x358] ;  /* 0x00006b00ff0877ac */ /* 0x000e620008000a00 */
[----:B------:R-:W2:Y:S01]  /*00b0*/  LDCU UR5, c[0x0][0x3a0] ;  /* 0x00007400ff0577ac */ /* 0x000ea20008000800 */
[----:B0-----:R-:W-:-:S13]  /*00c0*/  ISETP.GE.AND P0, PT, R2, UR4, PT ;  /* 0x0000000402007c0c */ /* 0x001fda000bf06270 */
[----:B-12---:R-:W-:Y:S05]  /*00d0*/  @P0 BRA `(.L_x_1) ;  /* 0x00000000009c0947 */ /* 0x006fea0003800000 */
[----:B------:R-:W0:Y:S01]  /*00e0*/  LDC R6, c[0x0][0x39c] ;  /* 0x0000e700ff067b82 */ /* 0x000e220000000800 */
[----:B------:R-:W-:Y:S01]  /*00f0*/  MOV R7, 0xff800000 ;  /* 0xff80000000077802 */ /* 0x000fe20000000f00 */
[----:B------:R-:W-:Y:S01]  /*0100*/  IMAD.MOV.U32 R0, RZ, RZ, RZ ;  /* 0x000000ffff007224 */ /* 0x000fe200078e00ff */
[----:B------:R-:W-:-:S05]  /*0110*/  MOV R3, R2 ;  /* 0x0000000200037202 */ /* 0x000fca0000000f00 */
[----:B------:R-:W1:Y:S02]  /*0120*/  LDC.64 R4, c[0x0][0x380] ;  /* 0x0000e000ff047b82 */ /* 0x000e640000000a00 */
.L_x_4:
[----:B0-----:R-:W-:-:S04]  /*0130*/  IMAD R9, R13, R6, R3 ;  /* 0x000000060d097224 */ /* 0x001fc800078e0203 */
[----:B-1----:R-:W-:-:S05]  /*0140*/  IMAD.WIDE R8, R9, 0x4, R4 ;  /* 0x0000000409087825 */ /* 0x002fca00078e0204 */
[----:B------:R-:W2:Y:S01]  /*0150*/  LDG.E R12, desc[UR8][R8.64] ;  /* 0x00000008080c7981 */ /* 0x000ea2000c1e1900 */
[----:B------:R-:W-:Y:S01]  /*0160*/  BSSY.RECONVERGENT B1, `(.L_x_2) ;  /* 0x0000011000017945 */ /* 0x000fe20003800200 */
[----:B------:R-:W-:Y:S01]  /*0170*/  IMAD.MOV.U32 R11, RZ, RZ, 0x3bbb989d ;  /* 0x3bbb989dff0b7424 */ /* 0x000fe200078e00ff */
[----:B--2---:R-:W-:-:S13]  /*0180*/  FSETP.GT.AND P0, PT, R12, R7, PT ;  /* 0x000000070c00720b */ /* 0x004fda0003f04000 */
[----:B------:R-:W-:Y:S05]  /*0190*/  @!P0 BRA `(.L_x_3) ;  /* 0x0000000000348947 */ /* 0x000fea0003800000 */
[----:B------:R-:W-:Y:S01]  /*01a0*/  MOV R8, 0x3bbb989d ;  /* 0x3bbb989d00087802 */ /* 0x000fe20000000f00 */
[----:B------:R-:W-:Y:S01]  /*01b0*/  FADD R7, R7, -R12 ;  /* 0x8000000c07077221 */ /* 0x000fe20000000000 */
[----:B------:R-:W-:-:S03]  /*01c0*/  IMAD.MOV.U32 R9, RZ, RZ, 0x437c0000 ;  /* 0x437c0000ff097424 */ /* 0x000fc600078e00ff */
[----:B------:R-:W-:-:S04]  /*01d0*/  FFMA.SAT R8, R7, R8, 0.5 ;  /* 0x3f00000007087423 */ /* 0x000fc80000002008 */
[----:B------:R-:W-:-:S04]  /*01e0*/  FFMA.RM R8, R8, R9, 12582913 ;  /* 0x4b40000108087423 */ /* 0x000fc80000004009 */
[C---:B------:R-:W-:Y:S01]  /*01f0*/  FADD R10, R8.reuse, -12583039 ;  /* 0xcb40007f080a7421 */ /* 0x040fe20000000000 */
[----:B------:R-:W-:-:S03]  /*0200*/  SHF.L.U32 R8, R8, 0x17, RZ ;  /* 0x0000001708087819 */ /* 0x000fc600000006ff */
[----:B------:R-:W-:-:S04]  /*0210*/  FFMA R10, R7, 1.4426950216293334961, -R10 ;  /* 0x3fb8aa3b070a7823 */ /* 0x000fc8000000080a */
[----:B------:R-:W-:-:S04]  /*0220*/  FFMA R10, R7, 1.925963033500011079e-08, R10 ;  /* 0x32a57060070a7823 */ /* 0x000fc8000000000a */
[----:B------:R-:W0:Y:S02]  /*0230*/  MUFU.EX2 R7, R10 ;  /* 0x0000000a00077308 */ /* 0x000e240000000800 */
[----:B0-----:R-:W-:Y:S01]  /*0240*/  FMUL R9, R8, R7 ;  /* 0x0000000708097220 */ /* 0x001fe20000400000 */
[----:B------:R-:W-:-:S03]  /*0250*/  IMAD.MOV.U32 R7, RZ, RZ, R12 ;  /* 0x000000ffff077224 */ /* 0x000fc600078e000c */
[----:B------:R-:W-:-:S07]  /*0260*/  FMUL R0, R0, R9 ;  /* 0x0000000900007220 */ /* 0x000fce0000400000 */
.L_x_3:
[----:B------:R-:W-:Y:S05]  /*0270*/  BSYNC.RECONVERGENT B1 ;  /* 0x0000000000017941 */ /* 0x000fea0003800200 */
.L_x_2:
[----:B------:R-:W-:Y:S02]  /*0280*/  HFMA2 R10, -RZ, RZ, 3.7421875, 0 ;  /* 0x437c0000ff0a7431 */ /* 0x000fe400000001ff */
[----:B------:R-:W-:Y:S01]  /*0290*/  FADD R8, -R7, R12 ;  /* 0x0000000c07087221 */ /* 0x000fe20000000100 */
[----:B------:R-:W-:-:S03]  /*02a0*/  VIADD R3, R3, UR5 ;  /* 0x0000000503037c36 */ /* 0x000fc60008000000 */
[----:B------:R-:W-:Y:S02]  /*02b0*/  FFMA.SAT R9, R8, R11, 0.5 ;  /* 0x3f00000008097423 */ /* 0x000fe4000000200b */
[----:B------:R-:W-:Y:S02]  /*02c0*/  ISETP.GE.AND P0, PT, R3, R6, PT ;  /* 0x000000060300720c */ /* 0x000fe40003f06270 */
[----:B------:R-:W-:-:S04]  /*02d0*/  FFMA.RM R9, R9, R10, 12582913 ;  /* 0x4b40000109097423 */ /* 0x000fc8000000400a */
[C---:B------:R-:W-:Y:S01]  /*02e0*/  FADD R11, R9.reuse, -12583039 ;  /* 0xcb40007f090b7421 */ /* 0x040fe20000000000 */
[----:B------:R-:W-:-:S03]  /*02f0*/  SHF.L.U32 R9, R9, 0x17, RZ ;  /* 0x0000001709097819 */ /* 0x000fc600000006ff */
[----:B------:R-:W-:-:S04]  /*0300*/  FFMA R11, R8, 1.4426950216293334961, -R11 ;  /* 0x3fb8aa3b080b7823 */ /* 0x000fc8000000080b */
[----:B------:R-:W-:-:S06]  /*0310*/  FFMA R11, R8, 1.925963033500011079e-08, R11 ;  /* 0x32a57060080b7823 */ /* 0x000fcc000000000b */
[----:B------:R-:W0:Y:S02]  /*0320*/  MUFU.EX2 R11, R11 ;  /* 0x0000000b000b7308 */ /* 0x000e240000000800 */
[----:B0-----:R-:W-:Y:S01]  /*0330*/  FFMA R0, R9, R11, R0 ;  /* 0x0000000b09007223 */ /* 0x001fe20000000000 */
[----:B------:R-:W-:Y:S06]  /*0340*/  @!P0 BRA `(.L_x_4) ;  /* 0xfffffffc00788947 */ /* 0x000fec000383ffff */
.L_x_1:
[----:B------:R-:W-:Y:S05]  /*0350*/  BSYNC.RECONVERGENT B0 ;  /* 0x0000000000007941 */ /* 0x000fea0003800200 */
.L_x_0:
[----:B------:R-:W0:Y:S01]  /*0360*/  S2UR UR5, SR_CgaCtaId ;  /* 0x00000000000579c3 */ /* 0x000e220000008800 */
[----:B------:R-:W-:Y:S01]  /*0370*/  UMOV UR4, 0x400 ;  /* 0x0000040000047882 */ /* 0x000fe20000000000 */
[----:B------:R-:W1:Y:S02]  /*0380*/  LDCU UR6, c[0x0][0x360] ;  /* 0x00006c00ff0677ac */ /* 0x000e640008000800 */
[----:B-1----:R-:W-:Y:S02]  /*0390*/  UISETP.GE.U32.AND UP0, UPT, UR6, 0x2, UPT ;  /* 0x000000020600788c */ /* 0x002fe4000bf06070 */
[----:B------:R-:W-:Y:S01]  /*03a0*/  IMAD.U32 R3, RZ, RZ, UR6 ;  /* 0x00000006ff037e24 */ /* 0x000fe2000f8e00ff */
[----:B0-----:R-:W-:-:S06]  /*03b0*/  ULEA UR4, UR5, UR4, 0x18 ;  /* 0x0000000405047291 */ /* 0x001fcc000f8ec0ff */
[----:B------:R-:W-:-:S05]  /*03c0*/  LEA R4, R2, UR4, 0x2 ;  /* 0x0000000402047c11 */ /* 0x000fca000f8e10ff */
[----:B------:R0:W-:Y:S01]  /*03d0*/  STS [R4], R7 ;  /* 0x0000000704007388 */ /* 0x0001e20000000800 */
[----:B------:R-:W-:Y:S06]  /*03e0*/  BAR.SYNC.DEFER_BLOCKING 0x0 ;  /* 0x0000000000007b1d */ /* 0x000fec0000010000 */
[----:B------:R-:W-:Y:S05]  /*03f0*/  BRA.U !UP0, `(.L_x_5) ;  /* 0x0000000108307547 */ /* 0x000fea000b800000 */
[----:B------:R-:W-:-:S07]  /*0400*/  MOV R5, R3 ;  /* 0x0000000300057202 */ /* 0x000fce0000000f00 */
.L_x_6:
[----:B------:R-:W-:-:S04]  /*0410*/  SHF.R.U32.HI R11, RZ, 0x1, R5 ;  /* 0x00000001ff0b7819 */ /* 0x000fc80000011605 */
[----:B------:R-:W-:-:S13]  /*0420*/  ISETP.GE.U32.AND P0, PT, R2, R11, PT ;  /* 0x0000000b0200720c */ /* 0x000fda0003f06070 */
[----:B------:R-:W-:Y:S01]  /*0430*/  @!P0 IMAD R8, R11, 0x4, R4 ;  /* 0x000000040b088824 */ /* 0x000fe200078e0204 */
[----:B------:R-:W-:Y:S04]  /*0440*/  @!P0 LDS R6, [R4] ;  /* 0x0000000004068984 */ /* 0x000fe80000000800 */
[----:B------:R-:W1:Y:S02]  /*0450*/  @!P0 LDS R9, [R8] ;  /* 0x0000000008098984 */ /* 0x000e640000000800 */
[----:B-1----:R-:W-:-:S05]  /*0460*/  @!P0 FMNMX R9, R6, R9, !PT ;  /* 0x0000000906098209 */ /* 0x002fca0007800000 */
[----:B------:R1:W-:Y:S01]  /*0470*/  @!P0 STS [R4], R9 ;  /* 0x0000000904008388 */ /* 0x0003e20000000800 */
[----:B------:R-:W-:Y:S01]  /*0480*/  BAR.SYNC.DEFER_BLOCKING 0x0 ;  /* 0x0000000000007b1d */ /* 0x000fe20000010000 */
[----:B------:R-:W-:Y:S02]  /*0490*/  ISETP.GT.U32.AND P0, PT, R5, 0x3, PT ;  /* 0x000000030500780c */ /* 0x000fe40003f04070 */
[----:B------:R-:W-:-:S11]  /*04a0*/  MOV R5, R11 ;  /* 0x0000000b00057202 */ /* 0x000fd60000000f00 */
[----:B-1----:R-:W-:Y:S05]  /*04b0*/  @P0 BRA `(.L_x_6) ;  /* 0xfffffffc00d40947 */ /* 0x002fea000383ffff */
.L_x_5:
[----:B------:R-:W1:Y:S01]  /*04c0*/  S2UR UR5, SR_CgaCtaId ;  /* 0x00000000000579c3 */ /* 0x000e620000008800 */
[----:B------:R-:W-:Y:S01]  /*04d0*/  UMOV UR4, 0x400 ;  /* 0x0000040000047882 */ /* 0x000fe20000000000 */
[----:B------:R-:W-:Y:S02]  /*04e0*/  HFMA2 R8, -RZ, RZ, 3.7421875, 0 ;  /* 0x437c0000ff087431 */ /* 0x000fe400000001ff */
[----:B------:R-:W-:Y:S01]  /*04f0*/  IMAD.MOV.U32 R6, RZ, RZ, 0x3bbb989d ;  /* 0x3bbb989dff067424 */ /* 0x000fe200078e00ff */
[----:B------:R-:W2:Y:S01]  /*0500*/  LDCU UR6, c[0x0][0x39c] ;  /* 0x00007380ff0677ac */ /* 0x000ea20008000800 */
[----:B------:R-:W-:Y:S02]  /*0510*/  ISETP.GE.U32.AND P1, PT, R3, 0x2, PT ;  /* 0x000000020300780c */ /* 0x000fe40003f26070 */
[----:B--2---:R-:W-:Y:S01]  /*0520*/  ISETP.GE.AND P0, PT, R2, UR6, PT ;  /* 0x0000000602007c0c */ /* 0x004fe2000bf06270 */
[----:B-1----:R-:W-:-:S09]  /*0530*/  ULEA UR4, UR5, UR4, 0x18 ;  /* 0x0000000405047291 */ /* 0x002fd2000f8ec0ff */
[----:B------:R-:W0:Y:S02]  /*0540*/  LDS R12, [UR4] ;  /* 0x00000004ff0c7984 */ /* 0x000e240008000800 */
[----:B0-----:R-:W-:-:S04]  /*0550*/  FADD R7, -R12, R7 ;  /* 0x000000070c077221 */ /* 0x001fc80000000100 */
[----:B------:R-:W-:-:S04]  /*0560*/  FFMA.SAT R5, R7, R6, 0.5 ;  /* 0x3f00000007057423 */ /* 0x000fc80000002006 */
[----:B------:R-:W-:-:S04]  /*0570*/  FFMA.RM R5, R5, R8, 12582913 ;  /* 0x4b40000105057423 */ /* 0x000fc80000004008 */
[C---:B------:R-:W-:Y:S01]  /*0580*/  FADD R6, R5.reuse, -12583039 ;  /* 0xcb40007f05067421 */ /* 0x040fe20000000000 */
[----:B------:R-:W-:-:S03]  /*0590*/  IMAD.SHL.U32 R5, R5, 0x800000, RZ ;  /* 0x0080000005057824 */ /* 0x000fc600078e00ff */
[----:B------:R-:W-:-:S04]  /*05a0*/  FFMA R6, R7, 1.4426950216293334961, -R6 ;  /* 0x3fb8aa3b07067823 */ /* 0x000fc80000000806 */
[----:B------:R-:W-:-:S06]  /*05b0*/  FFMA R6, R7, 1.925963033500011079e-08, R6 ;  /* 0x32a5706007067823 */ /* 0x000fcc0000000006 */
[----:B------:R-:W0:Y:S02]  /*05c0*/  MUFU.EX2 R6, R6 ;  /* 0x0000000600067308 */ /* 0x000e240000000800 */
[----:B0-----:R-:W-:-:S04]  /*05d0*/  FMUL R5, R5, R6 ;  /* 0x0000000605057220 */ /* 0x001fc80000400000 */
[----:B------:R-:W-:-:S05]  /*05e0*/  FMUL R5, R5, R0 ;  /* 0x0000000005057220 */ /* 0x000fca0000400000 */
[----:B------:R0:W-:Y:S01]  /*05f0*/  STS [R4], R5 ;  /* 0x0000000504007388 */ /* 0x0001e20000000800 */
[----:B------:R-:W-:Y:S06]  /*0600*/  BAR.SYNC.DEFER_BLOCKING 0x0 ;  /* 0x0000000000007b1d */ /* 0x000fec0000010000 */
[----:B------:R-:W-:Y:S05]  /*0610*/  @!P1 BRA `(.L_x_7) ;  /* 0x00000000002c9947 */ /* 0x000fea0003800000 */
.L_x_8:
[----:B------:R-:W-:-:S04]  /*0620*/  SHF.R.U32.HI R7, RZ, 0x1, R3 ;  /* 0x00000001ff077819 */ /* 0x000fc80000011603 */
[----:B------:R-:W-:-:S13]  /*0630*/  ISETP.GE.U32.AND P1, PT, R2, R7, PT ;  /* 0x000000070200720c */ /* 0x000fda0003f26070 */
[----:B------:R-:W-:Y:S01]  /*0640*/  @!P1 LEA R0, R7, R4, 0x2 ;  /* 0x0000000407009211 */ /* 0x000fe200078e10ff */
[----:B0-----:R-:W-:Y:S05]  /*0650*/  @!P1 LDS R5, [R4] ;  /* 0x0000000004059984 */ /* 0x001fea0000000800 */
[----:B------:R-:W0:Y:S02]  /*0660*/  @!P1 LDS R0, [R0] ;  /* 0x0000000000009984 */ /* 0x000e240000000800 */
[----:B0-----:R-:W-:-:S05]  /*0670*/  @!P1 FADD R5, R0, R5 ;  /* 0x0000000500059221 */ /* 0x001fca0000000000 */
[----:B------:R1:W-:Y:S01]  /*0680*/  @!P1 STS [R4], R5 ;  /* 0x0000000504009388 */ /* 0x0003e20000000800 */
[----:B------:R-:W-:Y:S01]  /*0690*/  BAR.SYNC.DEFER_BLOCKING 0x0 ;  /* 0x0000000000007b1d */ /* 0x000fe20000010000 */
[----:B------:R-:W-:Y:S01]  /*06a0*/  ISETP.GT.U32.AND P1, PT, R3, 0x3, PT ;  /* 0x000000030300780c */ /* 0x000fe20003f24070 */
[----:B------:R-:W-:-:S12]  /*06b0*/  IMAD.MOV.U32 R3, RZ, RZ, R7 ;  /* 0x000000ffff037224 */ /* 0x000fd800078e0007 */
[----:B-1----:R-:W-:Y:S05]  /*06c0*/  @P1 BRA `(.L_x_8) ;  /* 0xfffffffc00d41947 */ /* 0x002fea000383ffff */
.L_x_7:
[----:B------:R-:W-:Y:S05]  /*06d0*/  @P0 EXIT ;  /* 0x000000000000094d */ /* 0x000fea0003800000 */
[----:B------:R-:W1:Y:S08]  /*06e0*/  LDC.64 R14, c[0x0][0x388] ;  /* 0x0000e200ff0e7b82 */ /* 0x000e700000000a00 */
[----:B------:R-:W2:Y:S01]  /*06f0*/  S2UR UR5, SR_CgaCtaId ;  /* 0x00000000000579c3 */ /* 0x000ea20000008800 */
[----:B------:R-:W-:Y:S01]  /*0700*/  UMOV UR4, 0x400 ;  /* 0x0000040000047882 */ /* 0x000fe20000000000 */
[----:B------:R-:W3:Y:S01]  /*0710*/  LDCU UR10, c[0x0][0x39c] ;  /* 0x00007380ff0a77ac */ /* 0x000ee20008000800 */
[----:B------:R-:W4:Y:S05]  /*0720*/  LDCU UR7, c[0x0][0x3a0] ;  /* 0x00007400ff0777ac */ /* 0x000f2a0008000800 */
[----:B------:R-:W5:Y:S01]  /*0730*/  LDC.64 R6, c[0x0][0x380] ;  /* 0x0000e000ff067b82 */ /* 0x000f620000000a00 */
[----:B-1----:R-:W-:-:S07]  /*0740*/  IMAD.WIDE.U32 R14, R13, 0x4, R14 ;  /* 0x000000040d0e7825 */ /* 0x002fce00078e000e */
[----:B------:R-:W1:Y:S01]  /*0750*/  LDC.64 R8, c[0x0][0x390] ;  /* 0x0000e400ff087b82 */ /* 0x000e620000000a00 */
[----:B------:R-:W3:Y:S01]  /*0760*/  LDG.E R14, desc[UR8][R14.64] ;  /* 0x000000080e0e7981 */ /* 0x000ee2000c1e1900 */
[----:B--2---:R-:W-:-:S06]  /*0770*/  ULEA UR4, UR5, UR4, 0x18 ;  /* 0x0000000405047291 */ /* 0x004fcc000f8ec0ff */
[----:B0-----:R-:W0:Y:S03]  /*0780*/  LDC.64 R4, c[0x0][0x380] ;  /* 0x0000e000ff047b82 */ /* 0x001e260000000a00 */
[----:B------:R-:W2:Y:S01]  /*0790*/  LDS R3, [UR4] ;  /* 0x00000004ff037984 */ /* 0x000ea20008000800 */
[----:B-1----:R-:W-:-:S04]  /*07a0*/  IMAD.WIDE.U32 R8, R13, 0x4, R8 ;  /* 0x000000040d087825 */ /* 0x002fc800078e0008 */
[----:B---3--:R-:W-:-:S04]  /*07b0*/  IMAD R11, R13, UR6, R14 ;  /* 0x000000060d0b7c24 */ /* 0x008fc8000f8e020e */
[----:B0-2-45:R-:W-:-:S07]  /*07c0*/  IMAD.WIDE R6, R11, 0x4, R6 ;  /* 0x000000040b067825 */ /* 0x035fce00078e0206 */
.L_x_14:
[----:B0-2---:R-:W-:-:S04]  /*07d0*/  IMAD R11, R13, UR10, R2 ;  /* 0x0000000a0d0b7c24 */ /* 0x005fc8000f8e0202 */
[----:B------:R-:W-:-:S05]  /*07e0*/  IMAD.WIDE R10, R11, 0x4, R4 ;  /* 0x000000040b0a7825 */ /* 0x000fca00078e0204 */
[----:B------:R-:W2:Y:S01]  /*07f0*/  LDG.E R15, desc[UR8][R10.64] ;  /* 0x000000080a0f7981 */ /* 0x000ea2000c1e1900 */
[----:B------:R-:W-:Y:S01]  /*0800*/  MOV R0, 0x3bbb989d ;  /* 0x3bbb989d00007802 */ /* 0x000fe20000000f00 */
[----:B------:R-:W-:Y:S01]  /*0810*/  IMAD.MOV.U32 R17, RZ, RZ, 0x437c0000 ;  /* 0x437c0000ff117424 */ /* 0x000fe200078e00ff */
[----:B------:R-:W0:Y:S01]  /*0820*/  MUFU.RCP R18, R3 ;  /* 0x0000000300127308 */ /* 0x000e220000001000 */
[----:B------:R-:W-:Y:S01]  /*0830*/  BSSY.RECONVERGENT B0, `(.L_x_9) ;  /* 0x0000014000007945 */ /* 0x000fe20003800200 */
[----:B--2---:R-:W-:-:S04]  /*0840*/  FADD R15, -R12, R15 ;  /* 0x0000000f0c0f7221 */ /* 0x004fc80000000100 */
[----:B------:R-:W-:-:S04]  /*0850*/  FFMA.SAT R0, R15, R0, 0.5 ;  /* 0x3f0000000f007423 */ /* 0x000fc80000002000 */
[----:B------:R-:W-:Y:S01]  /*0860*/  FFMA.RM R0, R0, R17, 12582913 ;  /* 0x4b40000100007423 */ /* 0x000fe20000004011 */
[----:B0-----:R-:W-:-:S03]  /*0870*/  FFMA R17, -R3, R18, 1 ;  /* 0x3f80000003117423 */ /* 0x001fc60000000112 */
[C---:B------:R-:W-:Y:S01]  /*0880*/  FADD R16, R0.reuse, -12583039 ;  /* 0xcb40007f00107421 */ /* 0x040fe20000000000 */
[----:B------:R-:W-:Y:S01]  /*0890*/  SHF.L.U32 R0, R0, 0x17, RZ ;  /* 0x0000001700007819 */ /* 0x000fe200000006ff */
[----:B------:R-:W-:Y:S02]  /*08a0*/  FFMA R17, R18, R17, R18 ;  /* 0x0000001112117223 */ /* 0x000fe40000000012 */
[----:B------:R-:W-:-:S04]  /*08b0*/  FFMA R16, R15, 1.4426950216293334961, -R16 ;  /* 0x3fb8aa3b0f107823 */ /* 0x000fc80000000810 */
[----:B------:R-:W-:-:S04]  /*08c0*/  FFMA R16, R15, 1.925963033500011079e-08, R16 ;  /* 0x32a570600f107823 */ /* 0x000fc80000000010 */
[----:B------:R-:W0:Y:S02]  /*08d0*/  MUFU.EX2 R15, R16 ;  /* 0x00000010000f7308 */ /* 0x000e240000000800 */
[----:B0-----:R-:W-:-:S06]  /*08e0*/  FMUL R0, R0, R15 ;  /* 0x0000000f00007220 */ /* 0x001fcc0000400000 */
[----:B------:R-:W0:Y:S01]  /*08f0*/  FCHK P0, R0, R3 ;  /* 0x0000000300007302 */ /* 0x000e220000000000 */
[----:B------:R-:W-:-:S04]  /*0900*/  FFMA R18, R0, R17, RZ ;  /* 0x0000001100127223 */ /* 0x000fc800000000ff */
[----:B------:R-:W-:-:S04]  /*0910*/  FFMA R15, -R3, R18, R0 ;  /* 0x00000012030f7223 */ /* 0x000fc80000000100 */
[----:B------:R-:W-:Y:S01]  /*0920*/  FFMA R15, R17, R15, R18 ;  /* 0x0000000f110f7223 */ /* 0x000fe20000000012 */
[----:B0-----:R-:W-:Y:S06]  /*0930*/  @!P0 BRA `(.L_x_10) ;  /* 0x00000000000c8947 */ /* 0x001fec0003800000 */
[----:B------:R-:W-:-:S07]  /*0940*/  MOV R16, 0x960 ;  /* 0x0000096000107802 */ /* 0x000fce0000000f00 */
[----:B------:R-:W-:Y:S05]  /*0950*/  CALL.REL.NOINC `($__internal_0_$__cuda_sm3x_div_rn_noftz_f32_slowpath) ;  /* 0x0000000000b87944 */ /* 0x000fea0003c00000 */
[----:B------:R-:W-:-:S07]  /*0960*/  IMAD.MOV.U32 R15, RZ, RZ, R0 ;  /* 0x000000ffff0f7224 */ /* 0x000fce00078e0000 */
.L_x_10:
[----:B------:R-:W-:Y:S05]  /*0970*/  BSYNC.RECONVERGENT B0 ;  /* 0x0000000000007941 */ /* 0x000fea0003800200 */
.L_x_9:
[----:B------:R-:W-:Y:S01]  /*0980*/  ISETP.NE.AND P0, PT, R2, R14, PT ;  /* 0x0000000e0200720c */ /* 0x000fe20003f05270 */
[----:B------:R-:W-:-:S12]  /*0990*/  BSSY.RECONVERGENT B0, `(.L_x_11) ;  /* 0x0000026000007945 */ /* 0x000fd80003800200 */
[----:B------:R-:W-:Y:S05]  /*09a0*/  @P0 BRA `(.L_x_12) ;  /* 0x00000000008c0947 */ /* 0x000fea0003800000 */
[----:B------:R0:W1:Y:S01]  /*09b0*/  F2F.F64.F32 R10, R15 ;  /* 0x0000000f000a7310 */ /* 0x0000620000201800 */
[----:B------:R-:W-:Y:S01]  /*09c0*/  UMOV UR4, 0x9ee75616 ;  /* 0x9ee7561600047882 */ /* 0x000fe20000000000 */
[----:B------:R-:W-:Y:S01]  /*09d0*/  UMOV UR5, 0x3cd203af ;  /* 0x3cd203af00057882 */ /* 0x000fe20000000000 */
[----:B------:R-:W-:Y:S01]  /*09e0*/  MOV R19, 0x3e055027 ;  /* 0x3e05502700137802 */ /* 0x000fe20000000f00 */
[----:B0-----:R-:W-:-:S05]  /*09f0*/  FADD R15, R15, -1 ;  /* 0xbf8000000f0f7421 */ /* 0x001fca0000000000 */
[----:B------:R2:W-:Y:S01]  /*0a00*/  STG.E desc[UR8][R6.64], R15 ;  /* 0x0000000f06007986 */ /* 0x0005e2000c101908 */
[----:B-1----:R-:W-:-:S06]  /*0a10*/  DADD R10, R10, UR4 ;  /* 0x000000040a0a7e29 */ /* 0x002fcc0008000000 */
[----:B------:R0:W1:Y:S02]  /*0a20*/  F2F.F32.F64 R0, R10 ;  /* 0x0000000a00007310 */ /* 0x0000640000301000 */
[----:B0-----:R-:W-:Y:S01]  /*0a30*/  IMAD.MOV.U32 R11, RZ, RZ, 0x7f800000 ;  /* 0x7f800000ff0b7424 */ /* 0x001fe200078e00ff */
[----:B-1----:R-:W-:-:S04]  /*0a40*/  FSETP.GEU.AND P0, PT, R0, 1.175494350822287508e-38, PT ;  /* 0x008000000000780b */ /* 0x002fc80003f0e000 */
[----:B------:R-:W-:-:S09]  /*0a50*/  FSEL R10, RZ, -23, P0 ;  /* 0xc1b80000ff0a7808 */ /* 0x000fd20000000000 */
[----:B------:R-:W-:-:S05]  /*0a60*/  @!P0 FMUL R0, R0, 8388608 ;  /* 0x4b00000000008820 */ /* 0x000fca0000400000 */
[C---:B------:R-:W-:Y:S02]  /*0a70*/  IADD3 R16, PT, PT, R0.reuse, -0x3f2aaaab, RZ ;  /* 0xc0d5555500107810 */ /* 0x040fe40007ffe0ff */
[----:B------:R-:W-:Y:S02]  /*0a80*/  ISETP.GT.U32.AND P0, PT, R0, 0x7f7fffff, PT ;  /* 0x7f7fffff0000780c */ /* 0x000fe40003f04070 */
[----:B------:R-:W-:-:S05]  /*0a90*/  LOP3.LUT R17, R16, 0xff800000, RZ, 0xc0, !PT ;  /* 0xff80000010117812 */ /* 0x000fca00078ec0ff */
[----:B------:R-:W-:Y:S01]  /*0aa0*/  IMAD.IADD R16, R0, 0x1, -R17 ;  /* 0x0000000100107824 */ /* 0x000fe200078e0a11 */
[----:B------:R-:W-:-:S03]  /*0ab0*/  I2FP.F32.S32 R17, R17 ;  /* 0x0000001100117245 */ /* 0x000fc60000201400 */
[----:B------:R-:W-:Y:S02]  /*0ac0*/  FADD R16, R16, -1 ;  /* 0xbf80000010107421 */ /* 0x000fe40000000000 */
[----:B------:R-:W-:Y:S02]  /*0ad0*/  FFMA R10, R17, 1.1920928955078125e-07, R10 ;  /* 0x34000000110a7823 */ /* 0x000fe4000000000a */
[----:B------:R-:W-:-:S04]  /*0ae0*/  FFMA R19, R16, -R19, 0.14084610342979431152 ;  /* 0x3e1039f610137423 */ /* 0x000fc80000000813 */
[----:B------:R-:W-:-:S04]  /*0af0*/  FFMA R19, R16, R19, -0.12148627638816833496 ;  /* 0xbdf8cdcc10137423 */ /* 0x000fc80000000013 */
[----:B------:R-:W-:-:S04]  /*0b00*/  FFMA R19, R16, R19, 0.13980610668659210205 ;  /* 0x3e0f295510137423 */ /* 0x000fc80000000013 */
[----:B------:R-:W-:-:S04]  /*0b10*/  FFMA R19, R16, R19, -0.16684235632419586182 ;  /* 0xbe2ad8b910137423 */ /* 0x000fc80000000013 */
[----:B------:R-:W-:-:S04]  /*0b20*/  FFMA R19, R16, R19, 0.20012299716472625732 ;  /* 0x3e4ced0b10137423 */ /* 0x000fc80000000013 */
[----:B------:R-:W-:-:S04]  /*0b30*/  FFMA R19, R16, R19, -0.24999669194221496582 ;  /* 0xbe7fff2210137423 */ /* 0x000fc80000000013 */
[----:B------:R-:W-:-:S04]  /*0b40*/  FFMA R19, R16, R19, 0.33333182334899902344 ;  /* 0x3eaaaa7810137423 */ /* 0x000fc80000000013 */
[----:B------:R-:W-:-:S04]  /*0b50*/  FFMA R19, R16, R19, -0.5 ;  /* 0xbf00000010137423 */ /* 0x000fc80000000013 */
[----:B------:R-:W-:-:S04]  /*0b60*/  FMUL R19, R16, R19 ;  /* 0x0000001310137220 */ /* 0x000fc80000400000 */
[----:B------:R-:W-:-:S04]  /*0b70*/  FFMA R19, R16, R19, R16 ;  /* 0x0000001310137223 */ /* 0x000fc80000000010 */
[----:B------:R-:W-:Y:S01]  /*0b80*/  FFMA R10, R10, 0.69314718246459960938, R19 ;  /* 0x3f3172180a0a7823 */ /* 0x000fe20000000013 */
[C---:B------:R-:W-:Y:S01]  /*0b90*/  @P0 FFMA R10, R0.reuse, R11, +INF ;  /* 0x7f800000000a0423 */ /* 0x040fe2000000000b */
[----:B------:R-:W-:-:S04]  /*0ba0*/  FSETP.NEU.AND P0, PT, R0, RZ, PT ;  /* 0x000000ff0000720b */ /* 0x000fc80003f0d000 */
[----:B------:R-:W-:-:S05]  /*0bb0*/  FSEL R11, -R10, +INF , P0 ;  /* 0x7f8000000a0b7808 */ /* 0x000fca0000000100 */
[----:B------:R2:W-:Y:S01]  /*0bc0*/  STG.E desc[UR8][R8.64], R11 ;  /* 0x0000000b08007986 */ /* 0x0005e2000c101908 */
[----:B------:R-:W-:Y:S05]  /*0bd0*/  BRA `(.L_x_13) ;  /* 0x0000000000047947 */ /* 0x000fea0003800000 */
.L_x_12:
[----:B------:R0:W-:Y:S02]  /*0be0*/  STG.E desc[UR8][R10.64], R15 ;  /* 0x0000000f0a007986 */ /* 0x0001e4000c101908 */
.L_x_13:
[----:B------:R-:W-:Y:S05]  /*0bf0*/  BSYNC.RECONVERGENT B0 ;  /* 0x0000000000007941 */ /* 0x000fea0003800200 */
.L_x_11:
[----:B------:R-:W-:-:S04]  /*0c00*/  IADD3 R2, PT, PT, R2, UR7, RZ ;  /* 0x0000000702027c10 */ /* 0x000fc8000fffe0ff */
[----:B------:R-:W-:-:S13]  /*0c10*/  ISETP.GE.AND P0, PT, R2, UR10, PT ;  /* 0x0000000a02007c0c */ /* 0x000fda000bf06270 */
[----:B------:R-:W-:Y:S05]  /*0c20*/  @!P0 BRA `(.L_x_14) ;  /* 0xfffffff800e88947 */ /* 0x000fea000383ffff */
[----:B------:R-:W-:Y:S05]  /*0c30*/  EXIT ;  /* 0x000000000000794d */ /* 0x000fea0003800000 */
        .weak           $__internal_0_$__cuda_sm3x_div_rn_noftz_f32_slowpath
        .type           $__internal_0_$__cuda_sm3x_div_rn_noftz_f32_slowpath,@function
        .size           $__internal_0_$__cuda_sm3x_div_rn_noftz_f32_slowpath,(.L_x_35 - $__internal_0_$__cuda_sm3x_div_rn_noftz_f32_slowpath)
$__internal_0_$__cuda_sm3x_div_rn_noftz_f32_slowpath:
[----:B------:R-:W-:Y:S01]  /*0c40*/  SHF.R.U32.HI R15, RZ, 0x17, R3 ;  /* 0x00000017ff0f7819 */ /* 0x000fe20000011603 */
[----:B------:R-:W-:Y:S01]  /*0c50*/  BSSY.RECONVERGENT B1, `(.L_x_15) ;  /* 0x0000064000017945 */ /* 0x000fe20003800200 */
[--C-:B------:R-:W-:Y:S01]  /*0c60*/  SHF.R.U32.HI R17, RZ, 0x17, R0.reuse ;  /* 0x00000017ff117819 */ /* 0x100fe20000011600 */
[----:B------:R-:W-:Y:S01]  /*0c70*/  IMAD.MOV.U32 R18, RZ, RZ, R0 ;  /* 0x000000ffff127224 */ /* 0x000fe200078e0000 */
[----:B------:R-:W-:Y:S02]  /*0c80*/  LOP3.LUT R15, R15, 0xff, RZ, 0xc0, !PT ;  /* 0x000000ff0f0f7812 */ /* 0x000fe400078ec0ff */
[----:B------:R-:W-:Y:S02]  /*0c90*/  LOP3.LUT R20, R17, 0xff, RZ, 0xc0, !PT ;  /* 0x000000ff11147812 */ /* 0x000fe400078ec0ff */
[----:B------:R-:W-:Y:S01]  /*0ca0*/  MOV R19, R3 ;  /* 0x0000000300137202 */ /* 0x000fe20000000f00 */
[----:B------:R-:W-:Y:S01]  /*0cb0*/  VIADD R21, R15, 0xffffffff ;  /* 0xffffffff0f157836 */ /* 0x000fe20000000000 */
[----:B------:R-:W-:-:S04]  /*0cc0*/  IADD3 R22, PT, PT, R20, -0x1, RZ ;  /* 0xffffffff14167810 */ /* 0x000fc80007ffe0ff */
[----:B------:R-:W-:-:S04]  /*0cd0*/  ISETP.GT.U32.AND P0, PT, R21, 0xfd, PT ;  /* 0x000000fd1500780c */ /* 0x000fc80003f04070 */
[----:B------:R-:W-:-:S13]  /*0ce0*/  ISETP.GT.U32.OR P0, PT, R22, 0xfd, P0 ;  /* 0x000000fd1600780c */ /* 0x000fda0000704470 */
[----:B------:R-:W-:Y:S01]  /*0cf0*/  @!P0 IMAD.MOV.U32 R17, RZ, RZ, RZ ;  /* 0x000000ffff118224 */ /* 0x000fe200078e00ff */
[----:B------:R-:W-:Y:S06]  /*0d00*/  @!P0 BRA `(.L_x_16) ;  /* 0x00000000005c8947 */ /* 0x000fec0003800000 */
[----:B------:R-:W-:Y:S02]  /*0d10*/  FSETP.GTU.FTZ.AND P1, PT, |R3|, +INF , PT ;  /* 0x7f8000000300780b */ /* 0x000fe40003f3c200 */
[----:B------:R-:W-:-:S04]  /*0d20*/  FSETP.GTU.FTZ.AND P0, PT, |R0|, +INF , PT ;  /* 0x7f8000000000780b */ /* 0x000fc80003f1c200 */
[----:B------:R-:W-:-:S13]  /*0d30*/  PLOP3.LUT P0, PT, P0, P1, PT, 0xf8, 0x8f ;  /* 0x00000000008f781c */ /* 0x000fda0000703f70 */
[----:B------:R-:W-:Y:S05]  /*0d40*/  @P0 BRA `(.L_x_17) ;  /* 0x00000004004c0947 */ /* 0x000fea0003800000 */
[----:B------:R-:W-:-:S13]  /*0d50*/  LOP3.LUT P0, RZ, R19, 0x7fffffff, R18, 0xc8, !PT ;  /* 0x7fffffff13ff7812 */ /* 0x000fda000780c812 */
[----:B------:R-:W-:Y:S05]  /*0d60*/  @!P0 BRA `(.L_x_18) ;  /* 0x00000004003c8947 */ /* 0x000fea0003800000 */
[C---:B------:R-:W-:Y:S02]  /*0d70*/  FSETP.NEU.FTZ.AND P2, PT, |R0|.reuse, +INF , PT ;  /* 0x7f8000000000780b */ /* 0x040fe40003f5d200 */
[----:B------:R-:W-:Y:S02]  /*0d80*/  FSETP.NEU.FTZ.AND P1, PT, |R3|, +INF , PT ;  /* 0x7f8000000300780b */ /* 0x000fe40003f3d200 */
[----:B------:R-:W-:-:S11]  /*0d90*/  FSETP.NEU.FTZ.AND P0, PT, |R0|, +INF , PT ;  /* 0x7f8000000000780b */ /* 0x000fd60003f1d200 */
[----:B------:R-:W-:Y:S05]  /*0da0*/  @!P1 BRA !P2, `(.L_x_18) ;  /* 0x00000004002c9947 */ /* 0x000fea0005000000 */
[----:B------:R-:W-:-:S04]  /*0db0*/  LOP3.LUT P2, RZ, R18, 0x7fffffff, RZ, 0xc0, !PT ;  /* 0x7fffffff12ff7812 */ /* 0x000fc8000784c0ff */
[----:B------:R-:W-:-:S13]  /*0dc0*/  PLOP3.LUT P1, PT, P1, P2, PT, 0x2f, 0xf2 ;  /* 0x0000000000f2781c */ /* 0x000fda0000f24577 */
[----:B------:R-:W-:Y:S05]  /*0dd0*/  @P1 BRA `(.L_x_19) ;  /* 0x0000000400181947 */ /* 0x000fea0003800000 */
[----:B------:R-:W-:-:S04]  /*0de0*/  LOP3.LUT P1, RZ, R19, 0x7fffffff, RZ, 0xc0, !PT ;  /* 0x7fffffff13ff7812 */ /* 0x000fc8000782c0ff */
[----:B------:R-:W-:-:S13]  /*0df0*/  PLOP3.LUT P0, PT, P0, P1, PT, 0x2f, 0xf2 ;  /* 0x0000000000f2781c */ /* 0x000fda0000702577 */
[----:B------:R-:W-:Y:S05]  /*0e00*/  @P0 BRA `(.L_x_20) ;  /* 0x0000000400000947 */ /* 0x000fea0003800000 */
[----:B------:R-:W-:Y:S02]  /*0e10*/  ISETP.GE.AND P0, PT, R22, RZ, PT ;  /* 0x000000ff1600720c */ /* 0x000fe40003f06270 */
[----:B------:R-:W-:-:S11]  /*0e20*/  ISETP.GE.AND P1, PT, R21, RZ, PT ;  /* 0x000000ff1500720c */ /* 0x000fd60003f26270 */
[----:B------:R-:W-:Y:S01]  /*0e30*/  @P0 MOV R17, RZ ;  /* 0x000000ff00110202 */ /* 0x000fe20000000f00 */
[----:B------:R-:W-:Y:S02]  /*0e40*/  @!P0 IMAD.MOV.U32 R17, RZ, RZ, -0x40 ;  /* 0xffffffc0ff118424 */ /* 0x000fe400078e00ff */
[----:B------:R-:W-:Y:S01]  /*0e50*/  @!P0 FFMA R18, R0, 1.84467440737095516160e+19, RZ ;  /* 0x5f80000000128823 */ /* 0x000fe200000000ff */
[----:B------:R-:W-:Y:S02]  /*0e60*/  @!P1 FFMA R19, R3, 1.84467440737095516160e+19, RZ ;  /* 0x5f80000003139823 */ /* 0x000fe400000000ff */
[----:B------:R-:W-:-:S07]  /*0e70*/  @!P1 IADD3 R17, PT, PT, R17, 0x40, RZ ;  /* 0x0000004011119810 */ /* 0x000fce0007ffe0ff */
.L_x_16:
[----:B------:R-:W-:Y:S01]  /*0e80*/  LEA R0, R15, 0xc0800000, 0x17 ;  /* 0xc08000000f007811 */ /* 0x000fe200078eb8ff */
[----:B------:R-:W-:Y:S01]  /*0e90*/  BSSY.RECONVERGENT B2, `(.L_x_21) ;  /* 0x0000036000027945 */ /* 0x000fe20003800200 */
[----:B------:R-:W-:-:S03]  /*0ea0*/  IADD3 R20, PT, PT, R20, -0x7f, RZ ;  /* 0xffffff8114147810 */ /* 0x000fc60007ffe0ff */
[----:B------:R-:W-:Y:S02]  /*0eb0*/  IMAD.IADD R22, R19, 0x1, -R0 ;  /* 0x0000000113167824 */ /* 0x000fe400078e0a00 */
[C---:B------:R-:W-:Y:S01]  /*0ec0*/  IMAD R0, R20.reuse, -0x800000, R18 ;  /* 0xff80000014007824 */ /* 0x040fe200078e0212 */
[----:B------:R-:W-:Y:S01]  /*0ed0*/  IADD3 R20, PT, PT, R20, 0x7f, -R15 ;  /* 0x0000007f14147810 */ /* 0x000fe20007ffe80f */
[----:B------:R-:W0:Y:S01]  /*0ee0*/  MUFU.RCP R19, R22 ;  /* 0x0000001600137308 */ /* 0x000e220000001000 */
[----:B------:R-:W-:-:S03]  /*0ef0*/  FADD.FTZ R21, -R22, -RZ ;  /* 0x800000ff16157221 */ /* 0x000fc60000010100 */
[----:B------:R-:W-:Y:S02]  /*0f00*/  IMAD.IADD R20, R20, 0x1, R17 ;  /* 0x0000000114147824 */ /* 0x000fe400078e0211 */
[----:B0-----:R-:W-:-:S04]  /*0f10*/  FFMA R24, R19, R21, 1 ;  /* 0x3f80000013187423 */ /* 0x001fc80000000015 */
[----:B------:R-:W-:-:S04]  /*0f20*/  FFMA R19, R19, R24, R19 ;  /* 0x0000001813137223 */ /* 0x000fc80000000013 */
[----:B------:R-:W-:-:S04]  /*0f30*/  FFMA R18, R0, R19, RZ ;  /* 0x0000001300127223 */ /* 0x000fc800000000ff */
[----:B------:R-:W-:-:S04]  /*0f40*/  FFMA R23, R21, R18, R0 ;  /* 0x0000001215177223 */ /* 0x000fc80000000000 */
[----:B------:R-:W-:-:S04]  /*0f50*/  FFMA R18, R19, R23, R18 ;  /* 0x0000001713127223 */ /* 0x000fc80000000012 */
[----:B------:R-:W-:-:S04]  /*0f60*/  FFMA R21, R21, R18, R0 ;  /* 0x0000001215157223 */ /* 0x000fc80000000000 */
[----:B------:R-:W-:-:S05]  /*0f70*/  FFMA R0, R19, R21, R18 ;  /* 0x0000001513007223 */ /* 0x000fca0000000012 */
[----:B------:R-:W-:-:S04]  /*0f80*/  SHF.R.U32.HI R15, RZ, 0x17, R0 ;  /* 0x00000017ff0f7819 */ /* 0x000fc80000011600 */
[----:B------:R-:W-:-:S04]  /*0f90*/  LOP3.LUT R15, R15, 0xff, RZ, 0xc0, !PT ;  /* 0x000000ff0f0f7812 */ /* 0x000fc800078ec0ff */
[----:B------:R-:W-:-:S05]  /*0fa0*/  IADD3 R22, PT, PT, R15, R20, RZ ;  /* 0x000000140f167210 */ /* 0x000fca0007ffe0ff */
[----:B------:R-:W-:-:S05]  /*0fb0*/  VIADD R15, R22, 0xffffffff ;  /* 0xffffffff160f7836 */ /* 0x000fca0000000000 */
[----:B------:R-:W-:-:S13]  /*0fc0*/  ISETP.GE.U32.AND P0, PT, R15, 0xfe, PT ;  /* 0x000000fe0f00780c */ /* 0x000fda0003f06070 */
[----:B------:R-:W-:Y:S05]  /*0fd0*/  @!P0 BRA `(.L_x_22) ;  /* 0x0000000000808947 */ /* 0x000fea0003800000 */
[----:B------:R-:W-:-:S13]  /*0fe0*/  ISETP.GT.AND P0, PT, R22, 0xfe, PT ;  /* 0x000000fe1600780c */ /* 0x000fda0003f04270 */
[----:B------:R-:W-:Y:S05]  /*0ff0*/  @P0 BRA `(.L_x_23) ;  /* 0x00000000006c0947 */ /* 0x000fea0003800000 */
[----:B------:R-:W-:-:S13]  /*1000*/  ISETP.GE.AND P0, PT, R22, 0x1, PT ;  /* 0x000000011600780c */ /* 0x000fda0003f06270 */
[----:B------:R-:W-:Y:S05]  /*1010*/  @P0 BRA `(.L_x_24) ;  /* 0x0000000000740947 */ /* 0x000fea0003800000 */
[----:B------:R-:W-:Y:S02]  /*1020*/  ISETP.GE.AND P0, PT, R22, -0x18, PT ;  /* 0xffffffe81600780c */ /* 0x000fe40003f06270 */
[----:B------:R-:W-:-:S11]  /*1030*/  LOP3.LUT R0, R0, 0x80000000, RZ, 0xc0, !PT ;  /* 0x8000000000007812 */ /* 0x000fd600078ec0ff */
[----:B------:R-:W-:Y:S05]  /*1040*/  @!P0 BRA `(.L_x_24) ;  /* 0x0000000000688947 */ /* 0x000fea0003800000 */
[-CC-:B------:R-:W-:Y:S01]  /*1050*/  FFMA.RZ R15, R19, R21.reuse, R18.reuse ;  /* 0x00000015130f7223 */ /* 0x180fe2000000c012 */
[C---:B------:R-:W-:Y:S02]  /*1060*/  IADD3 R20, PT, PT, R22.reuse, 0x20, RZ ;  /* 0x0000002016147810 */ /* 0x040fe40007ffe0ff */
[C---:B------:R-:W-:Y:S02]  /*1070*/  ISETP.NE.AND P2, PT, R22.reuse, RZ, PT ;  /* 0x000000ff1600720c */ /* 0x040fe40003f45270 */
[----:B------:R-:W-:Y:S01]  /*1080*/  LOP3.LUT R17, R15, 0x7fffff, RZ, 0xc0, !PT ;  /* 0x007fffff0f117812 */ /* 0x000fe200078ec0ff */
[CCC-:B------:R-:W-:Y:S01]  /*1090*/  FFMA.RP R15, R19.reuse, R21.reuse, R18.reuse ;  /* 0x00000015130f7223 */ /* 0x1c0fe20000008012 */
[----:B------:R-:W-:Y:S01]  /*10a0*/  FFMA.RM R18, R19, R21, R18 ;  /* 0x0000001513127223 */ /* 0x000fe20000004012 */
[----:B------:R-:W-:Y:S02]  /*10b0*/  ISETP.NE.AND P1, PT, R22, RZ, PT ;  /* 0x000000ff1600720c */ /* 0x000fe40003f25270 */
[----:B------:R-:W-:-:S02]  /*10c0*/  LOP3.LUT R17, R17, 0x800000, RZ, 0xfc, !PT ;  /* 0x0080000011117812 */ /* 0x000fc400078efcff */
[----:B------:R-:W-:Y:S02]  /*10d0*/  IADD3 R19, PT, PT, -R22, RZ, RZ ;  /* 0x000000ff16137210 */ /* 0x000fe40007ffe1ff */
[----:B------:R-:W-:Y:S02]  /*10e0*/  SHF.L.U32 R20, R17, R20, RZ ;  /* 0x0000001411147219 */ /* 0x000fe400000006ff */
[----:B------:R-:W-:Y:S02]  /*10f0*/  FSETP.NEU.FTZ.AND P0, PT, R15, R18, PT ;  /* 0x000000120f00720b */ /* 0x000fe40003f1d000 */
[----:B------:R-:W-:Y:S02]  /*1100*/  SEL R18, R19, RZ, P2 ;  /* 0x000000ff13127207 */ /* 0x000fe40001000000 */
[----:B------:R-:W-:Y:S02]  /*1110*/  ISETP.NE.AND P1, PT, R20, RZ, P1 ;  /* 0x000000ff1400720c */ /* 0x000fe40000f25270 */
[----:B------:R-:W-:-:S02]  /*1120*/  SHF.R.U32.HI R18, RZ, R18, R17 ;  /* 0x00000012ff127219 */ /* 0x000fc40000011611 */
[----:B------:R-:W-:Y:S02]  /*1130*/  PLOP3.LUT P0, PT, P0, P1, PT, 0xf8, 0x8f ;  /* 0x00000000008f781c */ /* 0x000fe40000703f70 */
[----:B------:R-:W-:Y:S02]  /*1140*/  SHF.R.U32.HI R20, RZ, 0x1, R18 ;  /* 0x00000001ff147819 */ /* 0x000fe40000011612 */
[----:B------:R-:W-:-:S04]  /*1150*/  SEL R15, RZ, 0x1, !P0 ;  /* 0x00000001ff0f7807 */ /* 0x000fc80004000000 */
[----:B------:R-:W-:-:S04]  /*1160*/  LOP3.LUT R15, R15, 0x1, R20, 0xf8, !PT ;  /* 0x000000010f0f7812 */ /* 0x000fc800078ef814 */
[----:B------:R-:W-:-:S05]  /*1170*/  LOP3.LUT R15, R15, R18, RZ, 0xc0, !PT ;  /* 0x000000120f0f7212 */ /* 0x000fca00078ec0ff */
[----:B------:R-:W-:-:S05]  /*1180*/  IMAD.IADD R15, R20, 0x1, R15 ;  /* 0x00000001140f7824 */ /* 0x000fca00078e020f */
[----:B------:R-:W-:Y:S01]  /*1190*/  LOP3.LUT R0, R15, R0, RZ, 0xfc, !PT ;  /* 0x000000000f007212 */ /* 0x000fe200078efcff */
[----:B------:R-:W-:Y:S06]  /*11a0*/  BRA `(.L_x_24) ;  /* 0x0000000000107947 */ /* 0x000fec0003800000 */
.L_x_23:
[----:B------:R-:W-:-:S04]  /*11b0*/  LOP3.LUT R0, R0, 0x80000000, RZ, 0xc0, !PT ;  /* 0x8000000000007812 */ /* 0x000fc800078ec0ff */
[----:B------:R-:W-:Y:S01]  /*11c0*/  LOP3.LUT R0, R0, 0x7f800000, RZ, 0xfc, !PT ;  /* 0x7f80000000007812 */ /* 0x000fe200078efcff */
[----:B------:R-:W-:Y:S06]  /*11d0*/  BRA `(.L_x_24) ;  /* 0x0000000000047947 */ /* 0x000fec0003800000 */
.L_x_22:
[----:B------:R-:W-:-:S07]  /*11e0*/  LEA R0, R20, R0, 0x17 ;  /* 0x0000000014007211 */ /* 0x000fce00078eb8ff */
.L_x_24:
[----:B------:R-:W-:Y:S05]  /*11f0*/  BSYNC.RECONVERGENT B2 ;  /* 0x0000000000027941 */ /* 0x000fea0003800200 */
.L_x_21:
[----:B------:R-:W-:Y:S05]  /*1200*/  BRA `(.L_x_25) ;  /* 0x0000000000207947 */ /* 0x000fea0003800000 */
.L_x_20:
[----:B------:R-:W-:-:S04]  /*1210*/  LOP3.LUT R0, R19, 0x80000000, R18, 0x48, !PT ;  /* 0x8000000013007812 */ /* 0x000fc800078e4812 */
[----:B------:R-:W-:Y:S01]  /*1220*/  LOP3.LUT R0, R0, 0x7f800000, RZ, 0xfc, !PT ;  /* 0x7f80000000007812 */ /* 0x000fe200078efcff */
[----:B------:R-:W-:Y:S06]  /*1230*/  BRA `(.L_x_25) ;  /* 0x0000000000147947 */ /* 0x000fec0003800000 */
.L_x_19:
[----:B------:R-:W-:Y:S01]  /*1240*/  LOP3.LUT R0, R19, 0x80000000, R18, 0x48, !PT ;  /* 0x8000000013007812 */ /* 0x000fe200078e4812 */
[----:B------:R-:W-:Y:S06]  /*1250*/  BRA `(.L_x_25) ;  /* 0x00000000000c7947 */ /* 0x000fec0003800000 */
.L_x_18:
[----:B------:R-:W0:Y:S01]  /*1260*/  MUFU.RSQ R0, -QNAN ;  /* 0xffc0000000007908 */ /* 0x000e220000001400 */
[----:B------:R-:W-:Y:S05]  /*1270*/  BRA `(.L_x_25) ;  /* 0x0000000000047947 */ /* 0x000fea0003800000 */
.L_x_17:
[----:B------:R-:W-:-:S07]  /*1280*/  FADD.FTZ R0, R0, R3 ;  /* 0x0000000300007221 */ /* 0x000fce0000010000 */
.L_x_25:
[----:B------:R-:W-:Y:S05]  /*1290*/  BSYNC.RECONVERGENT B1 ;  /* 0x0000000000017941 */ /* 0x000fea0003800200 */
.L_x_15:
[----:B------:R-:W-:-:S04]  /*12a0*/  HFMA2 R17, -RZ, RZ, 0, 0 ;  /* 0x00000000ff117431 */ /* 0x000fc800000001ff */
[----:B0-----:R-:W-:Y:S05]  /*12b0*/  RET.REL.NODEC R16 `(_Z18fused_crossentropyPfPiS_iii) ;  /* 0xffffffec10507950 */ /* 0x001fea0003c3ffff */
.L_x_26:
[----:B------:R-:W-:-:S00]  /*12c0*/  BRA `(.L_x_26) ;  /* 0xfffffffc00fc7947 */ /* 0x000fc0000383ffff */
[----:B------:R-:W-:-:S00]  /*12d0*/  NOP ;  /* 0x0000000000007918 */ /* 0x000fc00000000000 */
        /* <DEDUP_REMOVED lines=10> */
.L_x_35:


//--------------------- .text._Z15matrix_mul_biasPfS_S_S_iiii --------------------------
	.section	.text._Z15matrix_mul_biasPfS_S_S_iiii,"ax",@progbits
	.align	128
        .global         _Z15matrix_mul_biasPfS_S_S_iiii
        .type           _Z15matrix_mul_biasPfS_S_S_iiii,@function
        .size           _Z15matrix_mul_biasPfS_S_S_iiii,(.L_x_37 - _Z15matrix_mul_biasPfS_S_S_iiii)
        .other          _Z15matrix_mul_biasPfS_S_S_iiii,@"STO_CUDA_ENTRY STV_DEFAULT"
_Z15matrix_mul_biasPfS_S_S_iiii:
.text._Z15matrix_mul_biasPfS_S_S_iiii:
[----:B------:R-:W-:Y:S08]  /*0000*/  LDC R1, c[0x0][0x37c] ;  /* 0x0000df00ff017b82 */ /* 0x000ff00000000800 */
[----:B------:R-:W0:Y:S01]  /*0010*/  LDC.64 R14, c[0x0][0x3a8] ;  /* 0x0000ea00ff0e7b82 */ /* 0x000e220000000a00 */
[----:B------:R-:W1:Y:S01]  /*0020*/  S2R R11, SR_CTAID.Y ;  /* 0x00000000000b7919 */ /* 0x000e620000002600 */
[----:B------:R-:W1:Y:S01]  /*0030*/  LDCU UR4, c[0x0][0x364] ;  /* 0x00006c80ff0477ac */ /* 0x000e620008000800 */
[----:B------:R-:W2:Y:S01]  /*0040*/  S2R R8, SR_TID.X ;  /* 0x0000000000087919 */ /* 0x000ea20000002100 */
[----:B------:R-:W2:Y:S01]  /*0050*/  LDCU UR5, c[0x0][0x360] ;  /* 0x00006c00ff0577ac */ /* 0x000ea20008000800 */
[----:B------:R-:W3:Y:S01]  /*0060*/  LDCU.64 UR6, c[0x0][0x358] ;  /* 0x00006b00ff0677ac */ /* 0x000ee20008000a00 */
[----:B0-----:R-:W-:-:S02]  /*0070*/  IABS R5, R15 ;  /* 0x0000000f00057213 */ /* 0x001fc40000000000 */
[----:B------:R-:W-:Y:S02]  /*0080*/  IADD3 R14, PT, PT, R14, -0x1, R15 ;  /* 0xffffffff0e0e7810 */ /* 0x000fe40007ffe00f */
[----:B------:R-:W0:Y:S08]  /*0090*/  I2F.RP R0, R5 ;  /* 0x0000000500007306 */ /* 0x000e300000209400 */
[----:B0-----:R-:W0:Y:S02]  /*00a0*/  MUFU.RCP R0, R0 ;  /* 0x0000000000007308 */ /* 0x001e240000001000 */
[----:B0-----:R-:W-:-:S06]  /*00b0*/  IADD3 R2, PT, PT, R0, 0xffffffe, RZ ;  /* 0x0ffffffe00027810 */ /* 0x001fcc0007ffe0ff */
[----:B------:R0:W4:Y:S02]  /*00c0*/  F2I.FTZ.U32.TRUNC.NTZ R3, R2 ;  /* 0x0000000200037305 */ /* 0x000124000021f000 */
[----:B0-----:R-:W-:Y:S02]  /*00d0*/  HFMA2 R2, -RZ, RZ, 0, 0 ;  /* 0x00000000ff027431 */ /* 0x001fe400000001ff */
[----:B----4-:R-:W-:-:S04]  /*00e0*/  IMAD.MOV R4, RZ, RZ, -R3 ;  /* 0x000000ffff047224 */ /* 0x010fc800078e0a03 */
[----:B------:R-:W-:Y:S01]  /*00f0*/  IMAD R7, R4, R5, RZ ;  /* 0x0000000504077224 */ /* 0x000fe200078e02ff */
[----:B------:R-:W-:Y:S02]  /*0100*/  IABS R4, R14 ;  /* 0x0000000e00047213 */ /* 0x000fe40000000000 */
[----:B------:R-:W-:Y:S01]  /*0110*/  LOP3.LUT R14, R14, R15, RZ, 0x3c, !PT ;  /* 0x0000000f0e0e7212 */ /* 0x000fe200078e3cff */
[----:B------:R-:W-:-:S03]  /*0120*/  IMAD.HI.U32 R3, R3, R7, R2 ;  /* 0x0000000703037227 */ /* 0x000fc600078e0002 */
[----:B------:R-:W-:Y:S02]  /*0130*/  ISETP.GE.AND P1, PT, R14, RZ, PT ;  /* 0x000000ff0e00720c */ /* 0x000fe40003f26270 */
[----:B------:R-:W-:Y:S01]  /*0140*/  MOV R14, RZ ;  /* 0x000000ff000e7202 */ /* 0x000fe20000000f00 */
[----:B------:R-:W-:Y:S02]  /*0150*/  IMAD.HI.U32 R9, R3, R4, RZ ;  /* 0x0000000403097227 */ /* 0x000fe400078e00ff */
[----:B------:R-:W2:Y:S02]  /*0160*/  S2R R3, SR_CTAID.X ;  /* 0x0000000000037919 */ /* 0x000ea40000002500 */
[----:B------:R-:W-:-:S04]  /*0170*/  IMAD.MOV R0, RZ, RZ, -R9 ;  /* 0x000000ffff007224 */ /* 0x000fc800078e0a09 */
[C---:B------:R-:W-:Y:S02]  /*0180*/  IMAD R2, R5.reuse, R0, R4 ;  /* 0x0000000005027224 */ /* 0x040fe400078e0204 */
[----:B------:R-:W1:Y:S03]  /*0190*/  S2R R0, SR_TID.Y ;  /* 0x0000000000007919 */ /* 0x000e660000002200 */
[----:B------:R-:W-:-:S13]  /*01a0*/  ISETP.GT.U32.AND P2, PT, R5, R2, PT ;  /* 0x000000020500720c */ /* 0x000fda0003f44070 */
[-C--:B------:R-:W-:Y:S01]  /*01b0*/  @!P2 IADD3 R2, PT, PT, R2, -R5.reuse, RZ ;  /* 0x800000050202a210 */ /* 0x080fe20007ffe0ff */
[----:B------:R-:W-:Y:S01]  /*01c0*/  @!P2 VIADD R9, R9, 0x1 ;  /* 0x000000010909a836 */ /* 0x000fe20000000000 */
[----:B------:R-:W-:Y:S02]  /*01d0*/  ISETP.NE.AND P2, PT, R15, RZ, PT ;  /* 0x000000ff0f00720c */ /* 0x000fe40003f45270 */
[----:B------:R-:W-:Y:S01]  /*01e0*/  ISETP.GE.U32.AND P0, PT, R2, R5, PT ;  /* 0x000000050200720c */ /* 0x000fe20003f06070 */
[----:B--2---:R-:W-:Y:S02]  /*01f0*/  IMAD R10, R3, UR5, R8 ;  /* 0x00000005030a7c24 */ /* 0x004fe4000f8e0208 */
[----:B-1----:R-:W-:-:S10]  /*0200*/  IMAD R11, R11, UR4, R0 ;  /* 0x000000040b0b7c24 */ /* 0x002fd4000f8e0200 */
[----:B------:R-:W-:-:S05]  /*0210*/  @P0 IADD3 R9, PT, PT, R9, 0x1, RZ ;  /* 0x0000000109090810 */ /* 0x000fca0007ffe0ff */
[----:B------:R-:W-:Y:S01]  /*0220*/  @!P1 IMAD.MOV R9, RZ, RZ, -R9 ;  /* 0x000000ffff099224 */ /* 0x000fe200078e0a09 */
[----:B------:R-:W-:-:S04]  /*0230*/  @!P2 LOP3.LUT R9, RZ, R15, RZ, 0x33, !PT ;  /* 0x0000000fff09a212 */ /* 0x000fc800078e33ff */
[----:B------:R-:W-:-:S13]  /*0240*/  ISETP.GE.AND P0, PT, R9, 0x1, PT ;  /* 0x000000010900780c */ /* 0x000fda0003f06270 */
[----:B---3--:R-:W-:Y:S05]  /*0250*/  @!P0 BRA `(.L_x_27) ;  /* 0x0000000800308947 */ /* 0x008fea0003800000 */
[----:B------:R-:W0:Y:S01]  /*0260*/  S2UR UR5, SR_CgaCtaId ;  /* 0x00000000000579c3 */ /* 0x000e220000008800 */
[CC--:B------:R-:W-:Y:S01]  /*0270*/  IMAD R2, R15.reuse, R15.reuse, RZ ;  /* 0x0000000f0f027224 */ /* 0x0c0fe200078e02ff */
[----:B------:R-:W-:Y:S01]  /*0280*/  UMOV UR4, 0x400 ;  /* 0x0000040000047882 */ /* 0x000fe20000000000 */
[C---:B------:R-:W-:Y:S01]  /*0290*/  LOP3.LUT R12, R15.reuse, 0x7ffffff8, RZ, 0xc0, !PT ;  /* 0x7ffffff80f0c7812 */ /* 0x040fe200078ec0ff */
[----:B------:R-:W-:Y:S01]  /*02a0*/  IMAD R13, R0, R15, RZ ;  /* 0x0000000f000d7224 */ /* 0x000fe200078e02ff */
[C---:B------:R-:W-:Y:S01]  /*02b0*/  LOP3.LUT R19, R15.reuse, 0x7, RZ, 0xc0, !PT ;  /* 0x000000070f137812 */ /* 0x040fe200078ec0ff */
[----:B------:R-:W-:Y:S01]  /*02c0*/  IMAD.SHL.U32 R17, R2, 0x4, RZ ;  /* 0x0000000402117824 */ /* 0x000fe200078e00ff */
[----:B------:R-:W-:Y:S01]  /*02d0*/  LOP3.LUT R15, R15, 0x3, RZ, 0xc0, !PT ;  /* 0x000000030f0f7812 */ /* 0x000fe200078ec0ff */
[----:B------:R-:W-:Y:S01]  /*02e0*/  IMAD.MOV.U32 R14, RZ, RZ, RZ ;  /* 0x000000ffff0e7224 */ /* 0x000fe200078e00ff */
[----:B------:R-:W-:Y:S02]  /*02f0*/  IADD3 R16, PT, PT, -R12, RZ, RZ ;  /* 0x000000ff0c107210 */ /* 0x000fe40007ffe1ff */
[----:B------:R-:W-:Y:S01]  /*0300*/  LEA R18, R8, R17, 0x2 ;  /* 0x0000001108127211 */ /* 0x000fe200078e10ff */
[----:B0-----:R-:W-:-:S03]  /*0310*/  ULEA UR5, UR5, UR4, 0x18 ;  /* 0x0000000405057291 */ /* 0x001fc6000f8ec0ff */
[----:B------:R-:W-:-:S03]  /*0320*/  UMOV UR4, URZ ;  /* 0x000000ff00047c82 */ /* 0x000fc60008000000 */
[----:B------:R-:W-:Y:S01]  /*0330*/  VIADD R17, R17, UR5 ;  /* 0x0000000511117c36 */ /* 0x000fe20008000000 */
[----:B------:R-:W-:-:S07]  /*0340*/  IADD3 R18, PT, PT, R18, UR5, RZ ;  /* 0x0000000512127c10 */ /* 0x000fce000fffe0ff */
.L_x_33:
[----:B0-----:R-:W0:Y:S01]  /*0350*/  LDC.64 R2, c[0x0][0x3a8] ;  /* 0x0000ea00ff027b82 */ /* 0x001e220000000a00 */
[----:B------:R-:W1:Y:S01]  /*0360*/  LDCU UR8, c[0x0][0x3a0] ;  /* 0x00007400ff0877ac */ /* 0x000e620008000800 */
[----:B------:R-:W-:Y:S01]  /*0370*/  HFMA2 R22, -RZ, RZ, 0, 0 ;  /* 0x00000000ff167431 */ /* 0x000fe200000001ff */
[----:B------:R-:W2:Y:S01]  /*0380*/  LDCU UR9, c[0x0][0x3a4] ;  /* 0x00007480ff0977ac */ /* 0x000ea20008000800 */
[C---:B0-----:R-:W-:Y:S02]  /*0390*/  IMAD R21, R3.reuse, UR4, R8 ;  /* 0x0000000403157c24 */ /* 0x041fe4000f8e0208 */
[----:B------:R-:W-:-:S03]  /*03a0*/  IMAD R23, R3, UR4, R0 ;  /* 0x0000000403177c24 */ /* 0x000fc6000f8e0200 */
[-C--:B------:R-:W-:Y:S02]  /*03b0*/  ISETP.GE.AND P0, PT, R21, R2.reuse, PT ;  /* 0x000000021500720c */ /* 0x080fe40003f06270 */
[----:B------:R-:W-:Y:S02]  /*03c0*/  ISETP.GE.AND P1, PT, R23, R2, PT ;  /* 0x000000021700720c */ /* 0x000fe40003f26270 */
[----:B-1----:R-:W-:Y:S02]  /*03d0*/  ISETP.GE.OR P0, PT, R11, UR8, P0 ;  /* 0x000000080b007c0c */ /* 0x002fe40008706670 */
[----:B--2---:R-:W-:-:S11]  /*03e0*/  ISETP.GE.OR P1, PT, R10, UR9, P1 ;  /* 0x000000090a007c0c */ /* 0x004fd60008f26670 */
[----:B------:R-:W0:Y:S01]  /*03f0*/  @!P0 LDC.64 R6, c[0x0][0x380] ;  /* 0x0000e000ff068b82 */ /* 0x000e220000000a00 */
[----:B------:R-:W-:Y:S02]  /*0400*/  @!P0 IMAD R21, R11, R2, R21 ;  /* 0x000000020b158224 */ /* 0x000fe400078e0215 */
[----:B------:R-:W-:Y:S02]  /*0410*/  @!P1 IMAD R23, R23, UR9, R10 ;  /* 0x0000000917179c24 */ /* 0x000fe4000f8e020a */
[----:B------:R-:W-:-:S03]  /*0420*/  IMAD.MOV.U32 R2, RZ, RZ, RZ ;  /* 0x000000ffff027224 */ /* 0x000fc600078e00ff */
[----:B------:R-:W1:Y:S01]  /*0430*/  @!P1 LDC.64 R4, c[0x0][0x388] ;  /* 0x0000e200ff049b82 */ /* 0x000e620000000a00 */
[----:B0-----:R-:W-:-:S05]  /*0440*/  @!P0 IMAD.WIDE R6, R21, 0x4, R6 ;  /* 0x0000000415068825 */ /* 0x001fca00078e0206 */
[----:B------:R-:W2:Y:S01]  /*0450*/  @!P0 LDG.E R2, desc[UR6][R6.64] ;  /* 0x0000000606028981 */ /* 0x000ea2000c1e1900 */
[----:B-1----:R-:W-:-:S05]  /*0460*/  @!P1 IMAD.WIDE R4, R23, 0x4, R4 ;  /* 0x0000000417049825 */ /* 0x002fca00078e0204 */
[----:B------:R-:W3:Y:S01]  /*0470*/  @!P1 LDG.E R22, desc[UR6][R4.64] ;  /* 0x0000000604169981 */ /* 0x000ee2000c1e1900 */
[----:B------:R-:W-:Y:S01]  /*0480*/  IMAD.IADD R20, R13, 0x1, R8 ;  /* 0x000000010d147824 */ /* 0x000fe200078e0208 */
[----:B------:R-:W-:Y:S01]  /*0490*/  ISETP.GE.AND P1, PT, R3, 0x1, PT ;  /* 0x000000010300780c */ /* 0x000fe20003f26270 */
[----:B------:R-:W-:-:S03]  /*04a0*/  UIADD3 UR4, UPT, UPT, UR4, 0x1, URZ ;  /* 0x0000000104047890 */ /* 0x000fc6000fffe0ff */
[C---:B------:R-:W-:Y:S02]  /*04b0*/  LEA R21, R20.reuse, UR5, 0x2 ;  /* 0x0000000514157c11 */ /* 0x040fe4000f8e10ff */
[----:B------:R-:W-:Y:S02]  /*04c0*/  LEA R23, R20, R17, 0x2 ;  /* 0x0000001114177211 */ /* 0x000fe400078e10ff */
[----:B------:R-:W-:Y:S01]  /*04d0*/  ISETP.NE.AND P0, PT, R9, UR4, PT ;  /* 0x0000000409007c0c */ /* 0x000fe2000bf05270 */
[----:B--2---:R0:W-:Y:S04]  /*04e0*/  STS [R21], R2 ;  /* 0x0000000215007388 */ /* 0x0041e80000000800 */
[----:B---3--:R0:W-:Y:S01]  /*04f0*/  STS [R23], R22 ;  /* 0x0000001617007388 */ /* 0x0081e20000000800 */
[----:B------:R-:W-:Y:S06]  /*0500*/  BAR.SYNC.DEFER_BLOCKING 0x0 ;  /* 0x0000000000007b1d */ /* 0x000fec0000010000 */
[----:B------:R-:W-:Y:S05]  /*0510*/  @!P1 BRA `(.L_x_28) ;  /* 0x0000000400789947 */ /* 0x000fea0003800000 */
[----:B------:R-:W-:Y:S01]  /*0520*/  ISETP.GE.U32.AND P1, PT, R3, 0x8, PT ;  /* 0x000000080300780c */ /* 0x000fe20003f26070 */
[----:B0-----:R-:W-:-:S12]  /*0530*/  IMAD.MOV.U32 R2, RZ, RZ, RZ ;  /* 0x000000ffff027224 */ /* 0x001fd800078e00ff */
[----:B------:R-:W-:Y:S05]  /*0540*/  @!P1 BRA `(.L_x_29) ;  /* 0x0000000000a49947 */ /* 0x000fea0003800000 */
[----:B------:R-:W-:Y:S01]  /*0550*/  LEA R5, R13, UR5, 0x2 ;  /* 0x000000050d057c11 */ /* 0x000fe2000f8e10ff */
[----:B------:R-:W-:Y:S01]  /*0560*/  IMAD.MOV.U32 R4, RZ, RZ, R16 ;  /* 0x000000ffff047224 */ /* 0x000fe200078e0010 */
[----:B------:R-:W-:Y:S02]  /*0570*/  MOV R2, R18 ;  /* 0x0000001200027202 */ /* 0x000fe40000000f00 */
[----:B------:R-:W-:-:S07]  /*0580*/  IADD3 R5, PT, PT, R5, 0x10, RZ ;  /* 0x0000001005057810 */ /* 0x000fce0007ffe0ff */
.L_x_30:
[----:B------:R-:W-:Y:S01]  /*0590*/  IMAD R26, R3, 0x4, R2 ;  /* 0x00000004031a7824 */ /* 0x000fe200078e0202 */
[----:B------:R-:W-:Y:S01]  /*05a0*/  LDS R23, [R5+-0x10] ;  /* 0xfffff00005177984 */ /* 0x000fe20000000800 */
[----:B------:R-:W-:-:S03]  /*05b0*/  IADD3 R4, PT, PT, R4, 0x8, RZ ;  /* 0x0000000804047810 */ /* 0x000fc60007ffe0ff */
[----:B------:R0:W1:Y:S01]  /*05c0*/  LDS R24, [R2] ;  /* 0x0000000002187984 */ /* 0x0000620000000800 */
[C---:B------:R-:W-:Y:S02]  /*05d0*/  LEA R28, R3.reuse, R26, 0x2 ;  /* 0x0000001a031c7211 */ /* 0x040fe400078e10ff */
[----:B------:R-:W-:Y:S01]  /*05e0*/  ISETP.NE.AND P1, PT, R4, RZ, PT ;  /* 0x000000ff0400720c */ /* 0x000fe20003f25270 */
[----:B------:R-:W-:Y:S02]  /*05f0*/  LDS R22, [R5+-0xc] ;  /* 0xfffff40005167984 */ /* 0x000fe40000000800 */
[C---:B------:R-:W-:Y:S02]  /*0600*/  IMAD R27, R3.reuse, 0x4, R28 ;  /* 0x00000004031b7824 */ /* 0x040fe400078e021c */
[----:B------:R-:W2:Y:S01]  /*0610*/  LDS R26, [R26] ;  /* 0x000000001a1a7984 */ /* 0x000ea20000000800 */
[----:B0-----:R-:W-:-:S03]  /*0620*/  IMAD R2, R3, 0x20, R2 ;  /* 0x0000002003027824 */ /* 0x001fc600078e0202 */
[----:B------:R-:W-:Y:S04]  /*0630*/  LDS R20, [R5+-0x8] ;  /* 0xfffff80005147984 */ /* 0x000fe80000000800 */
[----:B------:R-:W0:Y:S04]  /*0640*/  LDS R21, [R28] ;  /* 0x000000001c157984 */ /* 0x000e280000000800 */
[----:B------:R-:W-:Y:S04]  /*0650*/  LDS R6, [R5+-0x4] ;  /* 0xfffffc0005067984 */ /* 0x000fe80000000800 */
[----:B------:R3:W4:Y:S01]  /*0660*/  LDS R7, [R27] ;  /* 0x000000001b077984 */ /* 0x0007220000000800 */
[----:B-1----:R-:W-:Y:S01]  /*0670*/  FFMA R23, R23, R24, R14 ;  /* 0x0000001817177223 */ /* 0x002fe2000000000e */
[----:B------:R-:W-:-:S02]  /*0680*/  LEA R24, R3, R27, 0x2 ;  /* 0x0000001b03187211 */ /* 0x000fc400078e10ff */
[----:B------:R-:W-:Y:S01]  /*0690*/  LDS R14, [R5] ;  /* 0x00000000050e7984 */ /* 0x000fe20000000800 */
[----:B--2---:R-:W-:Y:S02]  /*06a0*/  FFMA R25, R22, R26, R23 ;  /* 0x0000001a16197223 */ /* 0x004fe40000000017 */
[C---:B------:R-:W-:Y:S01]  /*06b0*/  IMAD R22, R3.reuse, 0x4, R24 ;  /* 0x0000000403167824 */ /* 0x040fe200078e0218 */
[----:B------:R-:W1:Y:S04]  /*06c0*/  LDS R23, [R24] ;  /* 0x0000000018177984 */ /* 0x000e680000000800 */
[C---:B------:R-:W-:Y:S01]  /*06d0*/  LEA R26, R3.reuse, R22, 0x2 ;  /* 0x00000016031a7211 */ /* 0x040fe200078e10ff */
[----:B0-----:R-:W-:Y:S02]  /*06e0*/  FFMA R25, R20, R21, R25 ;  /* 0x0000001514197223 */ /* 0x001fe40000000019 */
[----:B------:R-:W-:Y:S02]  /*06f0*/  LDS R20, [R5+0x4] ;  /* 0x0000040005147984 */ /* 0x000fe40000000800 */
[----:B---3--:R-:W-:-:S02]  /*0700*/  IMAD R27, R3, 0x4, R26 ;  /* 0x00000004031b7824 */ /* 0x008fc400078e021a */
[----:B------:R-:W0:Y:S01]  /*0710*/  LDS R21, [R22] ;  /* 0x0000000016157984 */ /* 0x000e220000000800 */
[----:B----4-:R-:W-:-:S03]  /*0720*/  FFMA R7, R6, R7, R25 ;  /* 0x0000000706077223 */ /* 0x010fc60000000019 */
[----:B------:R-:W-:Y:S04]  /*0730*/  LDS R6, [R5+0x8] ;  /* 0x0000080005067984 */ /* 0x000fe80000000800 */
[----:B------:R-:W2:Y:S04]  /*0740*/  LDS R26, [R26] ;  /* 0x000000001a1a7984 */ /* 0x000ea80000000800 */
[----:B------:R-:W-:Y:S04]  /*0750*/  LDS R27, [R27] ;  /* 0x000000001b1b7984 */ /* 0x000fe80000000800 */
[----:B------:R3:W4:Y:S02]  /*0760*/  LDS R25, [R5+0xc] ;  /* 0x00000c0005197984 */ /* 0x0007240000000800 */
[----:B---3--:R-:W-:Y:S01]  /*0770*/  IADD3 R5, PT, PT, R5, 0x20, RZ ;  /* 0x0000002005057810 */ /* 0x008fe20007ffe0ff */
[----:B-1----:R-:W-:-:S04]  /*0780*/  FFMA R7, R14, R23, R7 ;  /* 0x000000170e077223 */ /* 0x002fc80000000007 */
[----:B0-----:R-:W-:-:S04]  /*0790*/  FFMA R7, R20, R21, R7 ;  /* 0x0000001514077223 */ /* 0x001fc80000000007 */
[----:B--2---:R-:W-:-:S04]  /*07a0*/  FFMA R6, R6, R26, R7 ;  /* 0x0000001a06067223 */ /* 0x004fc80000000007 */
[----:B----4-:R-:W-:Y:S01]  /*07b0*/  FFMA R14, R25, R27, R6 ;  /* 0x0000001b190e7223 */ /* 0x010fe20000000006 */
[----:B------:R-:W-:Y:S06]  /*07c0*/  @P1 BRA `(.L_x_30) ;  /* 0xfffffffc00701947 */ /* 0x000fec000383ffff */
[----:B------:R-:W-:-:S07]  /*07d0*/  IMAD.MOV.U32 R2, RZ, RZ, R12 ;  /* 0x000000ffff027224 */ /* 0x000fce00078e000c */
.L_x_29:
[----:B------:R-:W-:-:S13]  /*07e0*/  ISETP.NE.AND P1, PT, R19, RZ, PT ;  /* 0x000000ff1300720c */ /* 0x000fda0003f25270 */
[----:B------:R-:W-:Y:S05]  /*07f0*/  @!P1 BRA `(.L_x_28) ;  /* 0x0000000000c09947 */ /* 0x000fea0003800000 */
[----:B------:R-:W-:Y:S02]  /*0800*/  IADD3 R4, PT, PT, R19, -0x1, RZ ;  /* 0xffffffff13047810 */ /* 0x000fe40007ffe0ff */
[----:B------:R-:W-:Y:S02]  /*0810*/  ISETP.NE.AND P2, PT, R15, RZ, PT ;  /* 0x000000ff0f00720c */ /* 0x000fe40003f45270 */
[----:B------:R-:W-:-:S13]  /*0820*/  ISETP.GE.U32.AND P1, PT, R4, 0x3, PT ;  /* 0x000000030400780c */ /* 0x000fda0003f26070 */
[----:B------:R-:W-:Y:S05]  /*0830*/  @!P1 BRA `(.L_x_31) ;  /* 0x0000000000509947 */ /* 0x000fea0003800000 */
[C---:B------:R-:W-:Y:S02]  /*0840*/  IMAD R6, R2.reuse, R3, R8 ;  /* 0x0000000302067224 */ /* 0x040fe400078e0208 */
[----:B------:R-:W-:Y:S01]  /*0850*/  IMAD.IADD R4, R13, 0x1, R2 ;  /* 0x000000010d047824 */ /* 0x000fe200078e0202 */
[----:B------:R-:W-:Y:S02]  /*0860*/  IADD3 R2, PT, PT, R2, 0x4, RZ ;  /* 0x0000000402027810 */ /* 0x000fe40007ffe0ff */
[----:B------:R-:W-:Y:S02]  /*0870*/  LEA R6, R6, R17, 0x2 ;  /* 0x0000001106067211 */ /* 0x000fe400078e10ff */
[----:B------:R-:W-:-:S03]  /*0880*/  LEA R4, R4, UR5, 0x2 ;  /* 0x0000000504047c11 */ /* 0x000fc6000f8e10ff */
[C---:B------:R-:W-:Y:S01]  /*0890*/  IMAD R22, R3.reuse, 0x4, R6 ;  /* 0x0000000403167824 */ /* 0x040fe200078e0206 */
[----:B------:R-:W-:Y:S04]  /*08a0*/  LDS R7, [R6] ;  /* 0x0000000006077984 */ /* 0x000fe80000000800 */
[----:B------:R-:W0:Y:S01]  /*08b0*/  LDS R5, [R4] ;  /* 0x0000000004057984 */ /* 0x000e220000000800 */
[----:B------:R-:W-:-:S03]  /*08c0*/  LEA R26, R3, R22, 0x2 ;  /* 0x00000016031a7211 */ /* 0x000fc600078e10ff */
[----:B------:R-:W-:Y:S02]  /*08d0*/  LDS R20, [R4+0x4] ;  /* 0x0000040004147984 */ /* 0x000fe40000000800 */
[----:B------:R-:W-:Y:S02]  /*08e0*/  IMAD R21, R3, 0x4, R26 ;  /* 0x0000000403157824 */ /* 0x000fe400078e021a */
[----:B------:R-:W1:Y:S04]  /*08f0*/  LDS R22, [R22] ;  /* 0x0000000016167984 */ /* 0x000e680000000800 */
[----:B------:R-:W-:Y:S04]  /*0900*/  LDS R24, [R4+0x8] ;  /* 0x0000080004187984 */ /* 0x000fe80000000800 */
[----:B------:R-:W2:Y:S04]  /*0910*/  LDS R26, [R26] ;  /* 0x000000001a1a7984 */ /* 0x000ea80000000800 */
[----:B------:R-:W-:Y:S04]  /*0920*/  LDS R28, [R4+0xc] ;  /* 0x00000c00041c7984 */ /* 0x000fe80000000800 */
[----:B------:R-:W3:Y:S01]  /*0930*/  LDS R21, [R21] ;  /* 0x0000000015157984 */ /* 0x000ee20000000800 */
[----:B0-----:R-:W-:-:S04]  /*0940*/  FFMA R5, R5, R7, R14 ;  /* 0x0000000705057223 */ /* 0x001fc8000000000e */
[----:B-1----:R-:W-:-:S04]  /*0950*/  FFMA R5, R20, R22, R5 ;  /* 0x0000001614057223 */ /* 0x002fc80000000005 */
[----:B--2---:R-:W-:-:S04]  /*0960*/  FFMA R5, R24, R26, R5 ;  /* 0x0000001a18057223 */ /* 0x004fc80000000005 */
[----:B---3--:R-:W-:-:S07]  /*0970*/  FFMA R14, R28, R21, R5 ;  /* 0x000000151c0e7223 */ /* 0x008fce0000000005 */
.L_x_31:
[----:B------:R-:W-:Y:S05]  /*0980*/  @!P2 BRA `(.L_x_28) ;  /* 0x00000000005ca947 */ /* 0x000fea0003800000 */
[----:B------:R-:W-:Y:S02]  /*0990*/  ISETP.NE.AND P1, PT, R15, 0x1, PT ;  /* 0x000000010f00780c */ /* 0x000fe40003f25270 */
[----:B------:R-:W-:-:S11]  /*09a0*/  LOP3.LUT P2, RZ, R3, 0x1, RZ, 0xc0, !PT ;  /* 0x0000000103ff7812 */ /* 0x000fd6000784c0ff */
[----:B------:R-:W-:Y:S05]  /*09b0*/  @!P1 BRA `(.L_x_32) ;  /* 0x0000000000309947 */ /* 0x000fea0003800000 */
[C---:B------:R-:W-:Y:S02]  /*09c0*/  IMAD R6, R2.reuse, R3, R8 ;  /* 0x0000000302067224 */ /* 0x040fe400078e0208 */
[----:B------:R-:W-:Y:S02]  /*09d0*/  IMAD.IADD R4, R13, 0x1, R2 ;  /* 0x000000010d047824 */ /* 0x000fe400078e0202 */
[----:B------:R-:W-:Y:S01]  /*09e0*/  VIADD R2, R2, 0x2 ;  /* 0x0000000202027836 */ /* 0x000fe20000000000 */
[----:B------:R-:W-:Y:S02]  /*09f0*/  LEA R6, R6, R17, 0x2 ;  /* 0x0000001106067211 */ /* 0x000fe400078e10ff */
[----:B------:R-:W-:Y:S02]  /*0a00*/  LEA R4, R4, UR5, 0x2 ;  /* 0x0000000504047c11 */ /* 0x000fe4000f8e10ff */
[----:B------:R-:W-:Y:S01]  /*0a10*/  LEA R21, R3, R6, 0x2 ;  /* 0x0000000603157211 */ /* 0x000fe200078e10ff */
[----:B------:R-:W-:Y:S04]  /*0a20*/  LDS R7, [R6] ;  /* 0x0000000006077984 */ /* 0x000fe80000000800 */
[----:B------:R-:W0:Y:S04]  /*0a30*/  LDS R5, [R4] ;  /* 0x0000000004057984 */ /* 0x000e280000000800 */
[----:B------:R-:W-:Y:S04]  /*0a40*/  LDS R20, [R4+0x4] ;  /* 0x0000040004147984 */ /* 0x000fe80000000800 */
[----:B------:R-:W1:Y:S01]  /*0a50*/  LDS R21, [R21] ;  /* 0x0000000015157984 */ /* 0x000e620000000800 */
[----:B0-----:R-:W-:-:S04]  /*0a60*/  FFMA R5, R5, R7, R14 ;  /* 0x0000000705057223 */ /* 0x001fc8000000000e */
[----:B-1----:R-:W-:-:S07]  /*0a70*/  FFMA R14, R20, R21, R5 ;  /* 0x00000015140e7223 */ /* 0x002fce0000000005 */
.L_x_32:
[----:B------:R-:W-:Y:S05]  /*0a80*/  @!P2 BRA `(.L_x_28) ;  /* 0x00000000001ca947 */ /* 0x000fea0003800000 */
[----:B------:R-:W-:Y:S01]  /*0a90*/  IMAD R4, R2, R3, R8 ;  /* 0x0000000302047224 */ /* 0x000fe200078e0208 */
[----:B------:R-:W-:-:S04]  /*0aa0*/  IADD3 R2, PT, PT, R13, R2, RZ ;  /* 0x000000020d027210 */ /* 0x000fc80007ffe0ff */
[----:B------:R-:W-:Y:S02]  /*0ab0*/  LEA R4, R4, R17, 0x2 ;  /* 0x0000001104047211 */ /* 0x000fe400078e10ff */
[----:B------:R-:W-:-:S04]  /*0ac0*/  LEA R2, R2, UR5, 0x2 ;  /* 0x0000000502027c11 */ /* 0x000fc8000f8e10ff */
[----:B------:R-:W-:Y:S04]  /*0ad0*/  LDS R4, [R4] ;  /* 0x0000000004047984 */ /* 0x000fe80000000800 */
[----:B------:R-:W0:Y:S02]  /*0ae0*/  LDS R3, [R2] ;  /* 0x0000000002037984 */ /* 0x000e240000000800 */
[----:B0-----:R-:W-:-:S07]  /*0af0*/  FFMA R14, R3, R4, R14 ;  /* 0x00000004030e7223 */ /* 0x001fce000000000e */
.L_x_28:
[----:B------:R-:W-:Y:S06]  /*0b00*/  BAR.SYNC.DEFER_BLOCKING 0x0 ;  /* 0x0000000000007b1d */ /* 0x000fec0000010000 */
[----:B------:R-:W-:Y:S05]  /*0b10*/  @P0 BRA `(.L_x_33) ;  /* 0xfffffff8000c0947 */ /* 0x000fea000383ffff */
.L_x_27:
[----:B------:R-:W1:Y:S02]  /*0b20*/  LDCU.64 UR4, c[0x0][0x3a0] ;  /* 0x00007400ff0477ac */ /* 0x000e640008000a00 */
[----:B-1----:R-:W-:-:S04]  /*0b30*/  ISETP.GE.AND P0, PT, R10, UR5, PT ;  /* 0x000000050a007c0c */ /* 0x002fc8000bf06270 */
[----:B------:R-:W-:-:S13]  /*0b40*/  ISETP.GE.OR P0, PT, R11, UR4, P0 ;  /* 0x000000040b007c0c */ /* 0x000fda0008706670 */
[----:B------:R-:W-:Y:S05]  /*0b50*/  @P0 EXIT ;  /* 0x000000000000094d */ /* 0x000fea0003800000 */
[----:B0-----:R-:W0:Y:S08]  /*0b60*/  LDC.64 R2, c[0x0][0x390] ;  /* 0x0000e400ff027b82 */ /* 0x001e300000000a00 */
[----:B------:R-:W1:Y:S01]  /*0b70*/  LDC.64 R4, c[0x0][0x398] ;  /* 0x0000e600ff047b82 */ /* 0x000e620000000a00 */
[----:B0-----:R-:W-:-:S06]  /*0b80*/  IMAD.WIDE R2, R10, 0x4, R2 ;  /* 0x000000040a027825 */ /* 0x001fcc00078e0202 */
[----:B------:R-:W2:Y:S01]  /*0b90*/  LDG.E R3, desc[UR6][R2.64] ;  /* 0x0000000602037981 */ /* 0x000ea2000c1e1900 */
[----:B------:R-:W-:-:S04]  /*0ba0*/  IMAD R11, R11, UR5, R10 ;  /* 0x000000050b0b7c24 */ /* 0x000fc8000f8e020a */
[----:B-1----:R-:W-:-:S04]  /*0bb0*/  IMAD.WIDE R4, R11, 0x4, R4 ;  /* 0x000000040b047825 */ /* 0x002fc800078e0204 */
[----:B--2---:R-:W-:-:S05]  /*0bc0*/  FADD R7, R3, R14 ;  /* 0x0000000e03077221 */ /* 0x004fca0000000000 */
[----:B------:R-:W-:Y:S01]  /*0bd0*/  STG.E desc[UR6][R4.64], R7 ;  /* 0x0000000704007986 */ /* 0x000fe2000c101906 */
[----:B------:R-:W-:Y:S05]  /*0be0*/  EXIT ;  /* 0x000000000000794d */ /* 0x000fea0003800000 */
.L_x_34:
        /* <DEDUP_REMOVED lines=9> */
.L_x_37:


//--------------------- .nv.shared._Z18fused_crossentropyPfPiS_iii --------------------------
	.section	.nv.shared._Z18fused_crossentropyPfPiS_iii,"aw",@nobits
	.sectionflags	@""
	.align	16
	.zero		1024


//--------------------- .nv.shared.reserved.0     --------------------------
	.section	.nv.shared.reserved.0,"aw",@nobits
	.weak		__nv_reservedSMEM_offset_0_alias
	.size		__nv_reservedSMEM_offset_0_alias, 0, 64
	.other		__nv_reservedSMEM_offset_0_alias,@"STO_CUDA_RESERVED_SHARED STV_DEFAULT"
__nv_reservedSMEM_offset_0_alias:
	.zero		0
	.zero		64


//--------------------- .nv.shared._Z15matrix_mul_biasPfS_S_S_iiii --------------------------
	.section	.nv.shared._Z15matrix_mul_biasPfS_S_S_iiii,"aw",@nobits
	.sectionflags	@""
	.align	16
	.zero		1024


//--------------------- .nv.constant0._Z18fused_crossentropyPfPiS_iii --------------------------
	.section	.nv.constant0._Z18fused_crossentropyPfPiS_iii,"a",@progbits
	.sectionflags	@""
	.align	4
.nv.constant0._Z18fused_crossentropyPfPiS_iii:
	.zero		932


//--------------------- .nv.constant0._Z15matrix_mul_biasPfS_S_S_iiii --------------------------
	.section	.nv.constant0._Z15matrix_mul_biasPfS_S_S_iiii,"a",@progbits
	.sectionflags	@""
	.align	4
.nv.constant0._Z15matrix_mul_biasPfS_S_S_iiii:
	.zero		944


//--------------------- SYMBOLS --------------------------

	.type		.nv.reservedSmem.offset0,@object
	.size		.nv.reservedSmem.offset0,0x4
	.type		.nv.reservedSmem.cap,@object
	.size		.nv.reservedSmem.cap,0x4
